//
// Generated by NVIDIA NVVM Compiler
//
// Compiler Build ID: CL-36424714
// Cuda compilation tools, release 13.0, V13.0.88
// Based on NVVM 20.0.0
//

.version 9.0
.target sm_100
.address_size 64

	// .globl	_Z28matrix_mul_shared_mem_kernelPKfS0_Pfiii
// _ZZ28matrix_mul_shared_mem_kernelPKfS0_PfiiiE9tile_base has been demoted
// _ZZ28matrix_mul_shared_mem_kernelPKfS0_PfiiiE10tile_query has been demoted
.extern .shared .align 16 .b8 shared_mem[];

.visible .entry _Z28matrix_mul_shared_mem_kernelPKfS0_Pfiii(
	.param .u64 .ptr .align 1 _Z28matrix_mul_shared_mem_kernelPKfS0_Pfiii_param_0,
	.param .u64 .ptr .align 1 _Z28matrix_mul_shared_mem_kernelPKfS0_Pfiii_param_1,
	.param .u64 .ptr .align 1 _Z28matrix_mul_shared_mem_kernelPKfS0_Pfiii_param_2,
	.param .u32 _Z28matrix_mul_shared_mem_kernelPKfS0_Pfiii_param_3,
	.param .u32 _Z28matrix_mul_shared_mem_kernelPKfS0_Pfiii_param_4,
	.param .u32 _Z28matrix_mul_shared_mem_kernelPKfS0_Pfiii_param_5
)
{
	.reg .pred 	%p<26>;
	.reg .b32 	%r<57>;
	.reg .b32 	%f<181>;
	.reg .b64 	%rd<18>;
	// demoted variable
	.shared .align 4 .b8 _ZZ28matrix_mul_shared_mem_kernelPKfS0_PfiiiE9tile_base[1024];
	// demoted variable
	.shared .align 4 .b8 _ZZ28matrix_mul_shared_mem_kernelPKfS0_PfiiiE10tile_query[1024];
	ld.param.u64 	%rd6, [_Z28matrix_mul_shared_mem_kernelPKfS0_Pfiii_param_0];
	ld.param.u64 	%rd7, [_Z28matrix_mul_shared_mem_kernelPKfS0_Pfiii_param_1];
	ld.param.u32 	%r29, [_Z28matrix_mul_shared_mem_kernelPKfS0_Pfiii_param_3];
	ld.param.u32 	%r30, [_Z28matrix_mul_shared_mem_kernelPKfS0_Pfiii_param_4];
	ld.param.u32 	%r31, [_Z28matrix_mul_shared_mem_kernelPKfS0_Pfiii_param_5];
	cvta.to.global.u64 	%rd1, %rd7;
	cvta.to.global.u64 	%rd2, %rd6;
	mov.u32 	%r1, %tid.x;
	mov.u32 	%r2, %tid.y;
	mov.u32 	%r32, %ctaid.y;
	mov.u32 	%r33, %ntid.y;
	mad.lo.s32 	%r3, %r32, %r33, %r2;
	mov.u32 	%r34, %ctaid.x;
	mov.u32 	%r35, %ntid.x;
	mad.lo.s32 	%r4, %r34, %r35, %r1;
	setp.lt.s32 	%p1, %r31, 1;
	mov.f32 	%f180, 0f00000000;
	@%p1 bra 	$L__BB0_19;
	add.s32 	%r5, %r31, 15;
	shl.b32 	%r37, %r2, 6;
	mov.u32 	%r38, _ZZ28matrix_mul_shared_mem_kernelPKfS0_PfiiiE9tile_base;
	add.s32 	%r6, %r38, %r37;
	shl.b32 	%r39, %r1, 2;
	add.s32 	%r7, %r6, %r39;
	mul.lo.s32 	%r8, %r31, %r3;
	mov.u32 	%r40, _ZZ28matrix_mul_shared_mem_kernelPKfS0_PfiiiE10tile_query;
	add.s32 	%r11, %r40, %r39;
	add.s32 	%r9, %r11, %r37;
	mul.lo.s32 	%r10, %r31, %r4;
	setp.lt.u32 	%p2, %r31, 17;
	mov.f32 	%f180, 0f00000000;
	mov.b32 	%r56, 0;
	@%p2 bra 	$L__BB0_13;
	shr.u32 	%r41, %r5, 4;
	and.b32  	%r42, %r41, 134217726;
	neg.s32 	%r55, %r42;
	add.s32 	%r54, %r2, %r10;
	add.s32 	%r52, %r1, %r8;
	mov.f32 	%f180, 0f00000000;
	mov.u32 	%r51, %r1;
	mov.u32 	%r53, %r2;
$L__BB0_3:
	setp.ge.s32 	%p3, %r3, %r29;
	setp.ge.s32 	%p4, %r51, %r31;
	mul.wide.s32 	%rd8, %r52, 4;
	add.s64 	%rd3, %rd2, %rd8;
	mov.f32 	%f172, 0f00000000;
	or.pred  	%p5, %p3, %p4;
	@%p5 bra 	$L__BB0_5;
	ld.global.f32 	%f172, [%rd3];
$L__BB0_5:
	setp.ge.s32 	%p6, %r4, %r30;
	st.shared.f32 	[%r7], %f172;
	setp.ge.s32 	%p7, %r53, %r31;
	mul.wide.s32 	%rd9, %r54, 4;
	add.s64 	%rd4, %rd1, %rd9;
	mov.f32 	%f173, 0f00000000;
	or.pred  	%p8, %p6, %p7;
	@%p8 bra 	$L__BB0_7;
	ld.global.f32 	%f173, [%rd4];
$L__BB0_7:
	st.shared.f32 	[%r9], %f173;
	bar.sync 	0;
	ld.shared.f32 	%f27, [%r6];
	ld.shared.f32 	%f28, [%r11];
	fma.rn.f32 	%f29, %f27, %f28, %f180;
	ld.shared.f32 	%f30, [%r6+4];
	ld.shared.f32 	%f31, [%r11+64];
	fma.rn.f32 	%f32, %f30, %f31, %f29;
	ld.shared.f32 	%f33, [%r6+8];
	ld.shared.f32 	%f34, [%r11+128];
	fma.rn.f32 	%f35, %f33, %f34, %f32;
	ld.shared.f32 	%f36, [%r6+12];
	ld.shared.f32 	%f37, [%r11+192];
	fma.rn.f32 	%f38, %f36, %f37, %f35;
	ld.shared.f32 	%f39, [%r6+16];
	ld.shared.f32 	%f40, [%r11+256];
	fma.rn.f32 	%f41, %f39, %f40, %f38;
	ld.shared.f32 	%f42, [%r6+20];
	ld.shared.f32 	%f43, [%r11+320];
	fma.rn.f32 	%f44, %f42, %f43, %f41;
	ld.shared.f32 	%f45, [%r6+24];
	ld.shared.f32 	%f46, [%r11+384];
	fma.rn.f32 	%f47, %f45, %f46, %f44;
	ld.shared.f32 	%f48, [%r6+28];
	ld.shared.f32 	%f49, [%r11+448];
	fma.rn.f32 	%f50, %f48, %f49, %f47;
	ld.shared.f32 	%f51, [%r6+32];
	ld.shared.f32 	%f52, [%r11+512];
	fma.rn.f32 	%f53, %f51, %f52, %f50;
	ld.shared.f32 	%f54, [%r6+36];
	ld.shared.f32 	%f55, [%r11+576];
	fma.rn.f32 	%f56, %f54, %f55, %f53;
	ld.shared.f32 	%f57, [%r6+40];
	ld.shared.f32 	%f58, [%r11+640];
	fma.rn.f32 	%f59, %f57, %f58, %f56;
	ld.shared.f32 	%f60, [%r6+44];
	ld.shared.f32 	%f61, [%r11+704];
	fma.rn.f32 	%f62, %f60, %f61, %f59;
	ld.shared.f32 	%f63, [%r6+48];
	ld.shared.f32 	%f64, [%r11+768];
	fma.rn.f32 	%f65, %f63, %f64, %f62;
	ld.shared.f32 	%f66, [%r6+52];
	ld.shared.f32 	%f67, [%r11+832];
	fma.rn.f32 	%f68, %f66, %f67, %f65;
	ld.shared.f32 	%f69, [%r6+56];
	ld.shared.f32 	%f70, [%r11+896];
	fma.rn.f32 	%f71, %f69, %f70, %f68;
	ld.shared.f32 	%f72, [%r6+60];
	ld.shared.f32 	%f73, [%r11+960];
	fma.rn.f32 	%f6, %f72, %f73, %f71;
	bar.sync 	0;
	add.s32 	%r43, %r51, 16;
	setp.ge.s32 	%p10, %r43, %r31;
	mov.f32 	%f174, 0f00000000;
	or.pred  	%p11, %p3, %p10;
	@%p11 bra 	$L__BB0_9;
	ld.global.f32 	%f174, [%rd3+64];
$L__BB0_9:
	st.shared.f32 	[%r7], %f174;
	add.s32 	%r44, %r53, 16;
	setp.ge.s32 	%p13, %r44, %r31;
	mov.f32 	%f175, 0f00000000;
	or.pred  	%p14, %p6, %p13;
	@%p14 bra 	$L__BB0_11;
	ld.global.f32 	%f175, [%rd4+64];
$L__BB0_11:
	st.shared.f32 	[%r9], %f175;
	bar.sync 	0;
	ld.shared.f32 	%f75, [%r6];
	ld.shared.f32 	%f76, [%r11];
	fma.rn.f32 	%f77, %f75, %f76, %f6;
	ld.shared.f32 	%f78, [%r6+4];
	ld.shared.f32 	%f79, [%r11+64];
	fma.rn.f32 	%f80, %f78, %f79, %f77;
	ld.shared.f32 	%f81, [%r6+8];
	ld.shared.f32 	%f82, [%r11+128];
	fma.rn.f32 	%f83, %f81, %f82, %f80;
	ld.shared.f32 	%f84, [%r6+12];
	ld.shared.f32 	%f85, [%r11+192];
	fma.rn.f32 	%f86, %f84, %f85, %f83;
	ld.shared.f32 	%f87, [%r6+16];
	ld.shared.f32 	%f88, [%r11+256];
	fma.rn.f32 	%f89, %f87, %f88, %f86;
	ld.shared.f32 	%f90, [%r6+20];
	ld.shared.f32 	%f91, [%r11+320];
	fma.rn.f32 	%f92, %f90, %f91, %f89;
	ld.shared.f32 	%f93, [%r6+24];
	ld.shared.f32 	%f94, [%r11+384];
	fma.rn.f32 	%f95, %f93, %f94, %f92;
	ld.shared.f32 	%f96, [%r6+28];
	ld.shared.f32 	%f97, [%r11+448];
	fma.rn.f32 	%f98, %f96, %f97, %f95;
	ld.shared.f32 	%f99, [%r6+32];
	ld.shared.f32 	%f100, [%r11+512];
	fma.rn.f32 	%f101, %f99, %f100, %f98;
	ld.shared.f32 	%f102, [%r6+36];
	ld.shared.f32 	%f103, [%r11+576];
	fma.rn.f32 	%f104, %f102, %f103, %f101;
	ld.shared.f32 	%f105, [%r6+40];
	ld.shared.f32 	%f106, [%r11+640];
	fma.rn.f32 	%f107, %f105, %f106, %f104;
	ld.shared.f32 	%f108, [%r6+44];
	ld.shared.f32 	%f109, [%r11+704];
	fma.rn.f32 	%f110, %f108, %f109, %f107;
	ld.shared.f32 	%f111, [%r6+48];
	ld.shared.f32 	%f112, [%r11+768];
	fma.rn.f32 	%f113, %f111, %f112, %f110;
	ld.shared.f32 	%f114, [%r6+52];
	ld.shared.f32 	%f115, [%r11+832];
	fma.rn.f32 	%f116, %f114, %f115, %f113;
	ld.shared.f32 	%f117, [%r6+56];
	ld.shared.f32 	%f118, [%r11+896];
	fma.rn.f32 	%f119, %f117, %f118, %f116;
	ld.shared.f32 	%f120, [%r6+60];
	ld.shared.f32 	%f121, [%r11+960];
	fma.rn.f32 	%f180, %f120, %f121, %f119;
	bar.sync 	0;
	add.s32 	%r55, %r55, 2;
	add.s32 	%r54, %r54, 32;
	add.s32 	%r53, %r53, 32;
	add.s32 	%r52, %r52, 32;
	add.s32 	%r51, %r51, 32;
	setp.ne.s32 	%p15, %r55, 0;
	@%p15 bra 	$L__BB0_3;
	and.b32  	%r56, %r5, 2147483616;
$L__BB0_13:
	and.b32  	%r45, %r5, 16;
	setp.eq.s32 	%p16, %r45, 0;
	@%p16 bra 	$L__BB0_19;
	setp.ge.s32 	%p17, %r3, %r29;
	add.s32 	%r46, %r56, %r1;
	setp.ge.s32 	%p18, %r46, %r31;
	mov.f32 	%f178, 0f00000000;
	or.pred  	%p19, %p17, %p18;
	@%p19 bra 	$L__BB0_16;
	add.s32 	%r47, %r46, %r8;
	mul.wide.s32 	%rd10, %r47, 4;
	add.s64 	%rd11, %rd2, %rd10;
	ld.global.f32 	%f178, [%rd11];
$L__BB0_16:
	setp.ge.s32 	%p20, %r4, %r30;
	st.shared.f32 	[%r7], %f178;
	add.s32 	%r48, %r56, %r2;
	setp.ge.s32 	%p21, %r48, %r31;
	mov.f32 	%f179, 0f00000000;
	or.pred  	%p22, %p20, %p21;
	@%p22 bra 	$L__BB0_18;
	add.s32 	%r49, %r48, %r10;
	mul.wide.s32 	%rd12, %r49, 4;
	add.s64 	%rd13, %rd1, %rd12;
	ld.global.f32 	%f179, [%rd13];
$L__BB0_18:
	st.shared.f32 	[%r9], %f179;
	bar.sync 	0;
	ld.shared.f32 	%f124, [%r6];
	ld.shared.f32 	%f125, [%r11];
	fma.rn.f32 	%f126, %f124, %f125, %f180;
	ld.shared.f32 	%f127, [%r6+4];
	ld.shared.f32 	%f128, [%r11+64];
	fma.rn.f32 	%f129, %f127, %f128, %f126;
	ld.shared.f32 	%f130, [%r6+8];
	ld.shared.f32 	%f131, [%r11+128];
	fma.rn.f32 	%f132, %f130, %f131, %f129;
	ld.shared.f32 	%f133, [%r6+12];
	ld.shared.f32 	%f134, [%r11+192];
	fma.rn.f32 	%f135, %f133, %f134, %f132;
	ld.shared.f32 	%f136, [%r6+16];
	ld.shared.f32 	%f137, [%r11+256];
	fma.rn.f32 	%f138, %f136, %f137, %f135;
	ld.shared.f32 	%f139, [%r6+20];
	ld.shared.f32 	%f140, [%r11+320];
	fma.rn.f32 	%f141, %f139, %f140, %f138;
	ld.shared.f32 	%f142, [%r6+24];
	ld.shared.f32 	%f143, [%r11+384];
	fma.rn.f32 	%f144, %f142, %f143, %f141;
	ld.shared.f32 	%f145, [%r6+28];
	ld.shared.f32 	%f146, [%r11+448];
	fma.rn.f32 	%f147, %f145, %f146, %f144;
	ld.shared.f32 	%f148, [%r6+32];
	ld.shared.f32 	%f149, [%r11+512];
	fma.rn.f32 	%f150, %f148, %f149, %f147;
	ld.shared.f32 	%f151, [%r6+36];
	ld.shared.f32 	%f152, [%r11+576];
	fma.rn.f32 	%f153, %f151, %f152, %f150;
	ld.shared.f32 	%f154, [%r6+40];
	ld.shared.f32 	%f155, [%r11+640];
	fma.rn.f32 	%f156, %f154, %f155, %f153;
	ld.shared.f32 	%f157, [%r6+44];
	ld.shared.f32 	%f158, [%r11+704];
	fma.rn.f32 	%f159, %f157, %f158, %f156;
	ld.shared.f32 	%f160, [%r6+48];
	ld.shared.f32 	%f161, [%r11+768];
	fma.rn.f32 	%f162, %f160, %f161, %f159;
	ld.shared.f32 	%f163, [%r6+52];
	ld.shared.f32 	%f164, [%r11+832];
	fma.rn.f32 	%f165, %f163, %f164, %f162;
	ld.shared.f32 	%f166, [%r6+56];
	ld.shared.f32 	%f167, [%r11+896];
	fma.rn.f32 	%f168, %f166, %f167, %f165;
	ld.shared.f32 	%f169, [%r6+60];
	ld.shared.f32 	%f170, [%r11+960];
	fma.rn.f32 	%f180, %f169, %f170, %f168;
	bar.sync 	0;
$L__BB0_19:
	setp.ge.s32 	%p23, %r3, %r29;
	setp.ge.s32 	%p24, %r4, %r30;
	or.pred  	%p25, %p23, %p24;
	@%p25 bra 	$L__BB0_21;
	ld.param.u64 	%rd17, [_Z28matrix_mul_shared_mem_kernelPKfS0_Pfiii_param_2];
	mad.lo.s32 	%r50, %r30, %r3, %r4;
	cvta.to.global.u64 	%rd14, %rd17;
	mul.wide.s32 	%rd15, %r50, 4;
	add.s64 	%rd16, %rd14, %rd15;
	st.global.f32 	[%rd16], %f180;
$L__BB0_21:
	ret;

}
	// .globl	_Z26find_topk_kernel_efficientPKfP18GpuSearchResult_v3iii
.visible .entry _Z26find_topk_kernel_efficientPKfP18GpuSearchResult_v3iii(
	.param .u64 .ptr .align 1 _Z26find_topk_kernel_efficientPKfP18GpuSearchResult_v3iii_param_0,
	.param .u64 .ptr .align 1 _Z26find_topk_kernel_efficientPKfP18GpuSearchResult_v3iii_param_1,
	.param .u32 _Z26find_topk_kernel_efficientPKfP18GpuSearchResult_v3iii_param_2,
	.param .u32 _Z26find_topk_kernel_efficientPKfP18GpuSearchResult_v3iii_param_3,
	.param .u32 _Z26find_topk_kernel_efficientPKfP18GpuSearchResult_v3iii_param_4
)
{
	.local .align 8 .b8 	__local_depot1[80];
	.reg .b64 	%SP;
	.reg .b64 	%SPL;
	.reg .pred 	%p<138>;
	.reg .b32 	%r<493>;
	.reg .b32 	%f<282>;
	.reg .b64 	%rd<122>;

	mov.u64 	%SPL, __local_depot1;
	ld.param.u64 	%rd28, [_Z26find_topk_kernel_efficientPKfP18GpuSearchResult_v3iii_param_0];
	ld.param.u64 	%rd29, [_Z26find_topk_kernel_efficientPKfP18GpuSearchResult_v3iii_param_1];
	ld.param.u32 	%r156, [_Z26find_topk_kernel_efficientPKfP18GpuSearchResult_v3iii_param_2];
	ld.param.u32 	%r157, [_Z26find_topk_kernel_efficientPKfP18GpuSearchResult_v3iii_param_3];
	ld.param.u32 	%r158, [_Z26find_topk_kernel_efficientPKfP18GpuSearchResult_v3iii_param_4];
	cvta.to.global.u64 	%rd1, %rd28;
	cvta.to.global.u64 	%rd2, %rd29;
	add.u64 	%rd3, %SPL, 0;
	add.u64 	%rd4, %SPL, 40;
	mov.u32 	%r1, %ctaid.x;
	setp.ge.s32 	%p1, %r1, %r157;
	@%p1 bra 	$L__BB1_115;
	setp.lt.s32 	%p2, %r158, 1;
	@%p2 bra 	$L__BB1_14;
	add.s32 	%r160, %r158, -1;
	and.b32  	%r2, %r158, 15;
	setp.lt.u32 	%p3, %r160, 15;
	mov.b32 	%r435, 0;
	@%p3 bra 	$L__BB1_5;
	and.b32  	%r435, %r158, 2147483632;
	mov.b32 	%r433, 0;
$L__BB1_4:
	.pragma "nounroll";
	mul.wide.u32 	%rd32, %r433, 4;
	add.s64 	%rd33, %rd3, %rd32;
	add.s64 	%rd34, %rd4, %rd32;
	mov.f32 	%f59, 0fFF7FFFFF;
	st.local.v2.f32 	[%rd33], {%f59, %f59};
	mov.b32 	%r162, -1;
	st.local.v2.u32 	[%rd34], {%r162, %r162};
	st.local.v2.f32 	[%rd33+8], {%f59, %f59};
	st.local.v2.u32 	[%rd34+8], {%r162, %r162};
	st.local.v2.f32 	[%rd33+16], {%f59, %f59};
	st.local.v2.u32 	[%rd34+16], {%r162, %r162};
	st.local.v2.f32 	[%rd33+24], {%f59, %f59};
	st.local.v2.u32 	[%rd34+24], {%r162, %r162};
	st.local.v2.f32 	[%rd33+32], {%f59, %f59};
	st.local.v2.u32 	[%rd34+32], {%r162, %r162};
	st.local.v2.f32 	[%rd33+40], {%f59, %f59};
	st.local.v2.u32 	[%rd34+40], {%r162, %r162};
	st.local.v2.f32 	[%rd33+48], {%f59, %f59};
	st.local.v2.u32 	[%rd34+48], {%r162, %r162};
	st.local.v2.f32 	[%rd33+56], {%f59, %f59};
	st.local.v2.u32 	[%rd34+56], {%r162, %r162};
	add.s32 	%r433, %r433, 16;
	setp.ne.s32 	%p4, %r433, %r435;
	@%p4 bra 	$L__BB1_4;
$L__BB1_5:
	setp.eq.s32 	%p5, %r2, 0;
	@%p5 bra 	$L__BB1_14;
	and.b32  	%r7, %r158, 7;
	setp.lt.u32 	%p6, %r2, 8;
	@%p6 bra 	$L__BB1_8;
	mul.wide.u32 	%rd35, %r435, 4;
	add.s64 	%rd36, %rd3, %rd35;
	mov.b32 	%r163, -8388609;
	st.local.u32 	[%rd36], %r163;
	add.s64 	%rd37, %rd4, %rd35;
	mov.b32 	%r164, -1;
	st.local.u32 	[%rd37], %r164;
	st.local.u32 	[%rd36+4], %r163;
	st.local.u32 	[%rd37+4], %r164;
	st.local.u32 	[%rd36+8], %r163;
	st.local.u32 	[%rd37+8], %r164;
	st.local.u32 	[%rd36+12], %r163;
	st.local.u32 	[%rd37+12], %r164;
	st.local.u32 	[%rd36+16], %r163;
	st.local.u32 	[%rd37+16], %r164;
	st.local.u32 	[%rd36+20], %r163;
	st.local.u32 	[%rd37+20], %r164;
	st.local.u32 	[%rd36+24], %r163;
	st.local.u32 	[%rd37+24], %r164;
	st.local.u32 	[%rd36+28], %r163;
	st.local.u32 	[%rd37+28], %r164;
	add.s32 	%r435, %r435, 8;
$L__BB1_8:
	setp.eq.s32 	%p7, %r7, 0;
	@%p7 bra 	$L__BB1_14;
	and.b32  	%r10, %r158, 3;
	setp.lt.u32 	%p8, %r7, 4;
	@%p8 bra 	$L__BB1_11;
	mul.wide.u32 	%rd38, %r435, 4;
	add.s64 	%rd39, %rd3, %rd38;
	mov.b32 	%r165, -8388609;
	st.local.u32 	[%rd39], %r165;
	add.s64 	%rd40, %rd4, %rd38;
	mov.b32 	%r166, -1;
	st.local.u32 	[%rd40], %r166;
	st.local.u32 	[%rd39+4], %r165;
	st.local.u32 	[%rd40+4], %r166;
	st.local.u32 	[%rd39+8], %r165;
	st.local.u32 	[%rd40+8], %r166;
	st.local.u32 	[%rd39+12], %r165;
	st.local.u32 	[%rd40+12], %r166;
	add.s32 	%r435, %r435, 4;
$L__BB1_11:
	setp.eq.s32 	%p9, %r10, 0;
	@%p9 bra 	$L__BB1_14;
	mov.b32 	%r438, 0;
$L__BB1_13:
	.pragma "nounroll";
	mul.wide.u32 	%rd41, %r435, 4;
	add.s64 	%rd42, %rd3, %rd41;
	mov.b32 	%r168, -8388609;
	st.local.u32 	[%rd42], %r168;
	add.s64 	%rd43, %rd4, %rd41;
	mov.b32 	%r169, -1;
	st.local.u32 	[%rd43], %r169;
	add.s32 	%r435, %r435, 1;
	add.s32 	%r438, %r438, 1;
	setp.ne.s32 	%p10, %r438, %r10;
	@%p10 bra 	$L__BB1_13;
$L__BB1_14:
	mov.u32 	%r17, %tid.x;
	setp.ge.s32 	%p11, %r17, %r156;
	@%p11 bra 	$L__BB1_37;
	setp.gt.s32 	%p12, %r158, 1;
	mov.u32 	%r18, %ntid.x;
	@%p12 bra 	$L__BB1_19;
	ld.local.f32 	%f258, [%rd3];
	ld.local.u32 	%r452, [%rd4];
	mov.f32 	%f259, %f258;
	mov.u32 	%r453, %r17;
$L__BB1_17:
	mad.lo.s32 	%r170, %r453, %r157, %r1;
	mul.wide.s32 	%rd44, %r170, 4;
	add.s64 	%rd45, %rd1, %rd44;
	ld.global.f32 	%f60, [%rd45];
	setp.gt.f32 	%p13, %f60, %f259;
	selp.b32 	%r452, %r453, %r452, %p13;
	selp.f32 	%f258, %f60, %f258, %p13;
	selp.f32 	%f259, %f60, %f259, %p13;
	add.s32 	%r453, %r453, %r18;
	setp.lt.s32 	%p14, %r453, %r156;
	@%p14 bra 	$L__BB1_17;
	st.local.f32 	[%rd3], %f258;
	st.local.u32 	[%rd4], %r452;
	bra.uni 	$L__BB1_37;
$L__BB1_19:
	add.s32 	%r171, %r158, -1;
	add.s32 	%r20, %r158, -2;
	add.s32 	%r172, %r158, 15;
	and.b32  	%r173, %r172, 15;
	add.s32 	%r21, %r173, -1;
	add.s32 	%r174, %r158, 7;
	and.b32  	%r175, %r174, 7;
	add.s32 	%r22, %r175, -1;
	and.b32  	%r23, %r171, 15;
	and.b32  	%r24, %r171, -16;
	and.b32  	%r25, %r172, 7;
	and.b32  	%r26, %r174, 3;
	mov.u32 	%r439, %r17;
$L__BB1_20:
	setp.lt.u32 	%p15, %r20, 15;
	mad.lo.s32 	%r179, %r439, %r157, %r1;
	mul.wide.s32 	%rd46, %r179, 4;
	add.s64 	%rd47, %rd1, %rd46;
	ld.global.f32 	%f2, [%rd47];
	ld.local.f32 	%f257, [%rd3];
	mov.b32 	%r451, 0;
	mov.b32 	%r443, 1;
	@%p15 bra 	$L__BB1_23;
	mov.b32 	%r451, 0;
	mov.b32 	%r443, 1;
$L__BB1_22:
	.pragma "nounroll";
	mul.wide.u32 	%rd48, %r443, 4;
	add.s64 	%rd49, %rd3, %rd48;
	ld.local.f32 	%f62, [%rd49];
	setp.lt.f32 	%p16, %f62, %f257;
	selp.f32 	%f63, %f62, %f257, %p16;
	selp.b32 	%r182, %r443, %r451, %p16;
	add.s32 	%r183, %r443, 1;
	ld.local.v2.f32 	{%f64, %f65}, [%rd49+4];
	setp.lt.f32 	%p17, %f64, %f63;
	selp.f32 	%f66, %f64, %f63, %p17;
	selp.b32 	%r184, %r183, %r182, %p17;
	add.s32 	%r185, %r443, 2;
	setp.lt.f32 	%p18, %f65, %f66;
	selp.f32 	%f67, %f65, %f66, %p18;
	selp.b32 	%r186, %r185, %r184, %p18;
	add.s32 	%r187, %r443, 3;
	ld.local.v2.f32 	{%f68, %f69}, [%rd49+12];
	setp.lt.f32 	%p19, %f68, %f67;
	selp.f32 	%f70, %f68, %f67, %p19;
	selp.b32 	%r188, %r187, %r186, %p19;
	add.s32 	%r189, %r443, 4;
	setp.lt.f32 	%p20, %f69, %f70;
	selp.f32 	%f71, %f69, %f70, %p20;
	selp.b32 	%r190, %r189, %r188, %p20;
	add.s32 	%r191, %r443, 5;
	ld.local.v2.f32 	{%f72, %f73}, [%rd49+20];
	setp.lt.f32 	%p21, %f72, %f71;
	selp.f32 	%f74, %f72, %f71, %p21;
	selp.b32 	%r192, %r191, %r190, %p21;
	add.s32 	%r193, %r443, 6;
	setp.lt.f32 	%p22, %f73, %f74;
	selp.f32 	%f75, %f73, %f74, %p22;
	selp.b32 	%r194, %r193, %r192, %p22;
	add.s32 	%r195, %r443, 7;
	ld.local.v2.f32 	{%f76, %f77}, [%rd49+28];
	setp.lt.f32 	%p23, %f76, %f75;
	selp.f32 	%f78, %f76, %f75, %p23;
	selp.b32 	%r196, %r195, %r194, %p23;
	add.s32 	%r197, %r443, 8;
	setp.lt.f32 	%p24, %f77, %f78;
	selp.f32 	%f79, %f77, %f78, %p24;
	selp.b32 	%r198, %r197, %r196, %p24;
	add.s32 	%r199, %r443, 9;
	ld.local.v2.f32 	{%f80, %f81}, [%rd49+36];
	setp.lt.f32 	%p25, %f80, %f79;
	selp.f32 	%f82, %f80, %f79, %p25;
	selp.b32 	%r200, %r199, %r198, %p25;
	add.s32 	%r201, %r443, 10;
	setp.lt.f32 	%p26, %f81, %f82;
	selp.f32 	%f83, %f81, %f82, %p26;
	selp.b32 	%r202, %r201, %r200, %p26;
	add.s32 	%r203, %r443, 11;
	ld.local.v2.f32 	{%f84, %f85}, [%rd49+44];
	setp.lt.f32 	%p27, %f84, %f83;
	selp.f32 	%f86, %f84, %f83, %p27;
	selp.b32 	%r204, %r203, %r202, %p27;
	add.s32 	%r205, %r443, 12;
	setp.lt.f32 	%p28, %f85, %f86;
	selp.f32 	%f87, %f85, %f86, %p28;
	selp.b32 	%r206, %r205, %r204, %p28;
	add.s32 	%r207, %r443, 13;
	ld.local.v2.f32 	{%f88, %f89}, [%rd49+52];
	setp.lt.f32 	%p29, %f88, %f87;
	selp.f32 	%f90, %f88, %f87, %p29;
	selp.b32 	%r208, %r207, %r206, %p29;
	add.s32 	%r209, %r443, 14;
	setp.lt.f32 	%p30, %f89, %f90;
	selp.f32 	%f91, %f89, %f90, %p30;
	selp.b32 	%r210, %r209, %r208, %p30;
	add.s32 	%r211, %r443, 15;
	ld.local.f32 	%f92, [%rd49+60];
	setp.lt.f32 	%p31, %f92, %f91;
	selp.f32 	%f257, %f92, %f91, %p31;
	selp.b32 	%r451, %r211, %r210, %p31;
	add.s32 	%r443, %r443, 16;
	setp.ne.s32 	%p32, %r211, %r24;
	@%p32 bra 	$L__BB1_22;
$L__BB1_23:
	setp.eq.s32 	%p33, %r23, 0;
	@%p33 bra 	$L__BB1_34;
	setp.lt.u32 	%p34, %r21, 7;
	@%p34 bra 	$L__BB1_26;
	mul.wide.u32 	%rd50, %r443, 4;
	add.s64 	%rd51, %rd3, %rd50;
	ld.local.f32 	%f94, [%rd51];
	setp.lt.f32 	%p35, %f94, %f257;
	selp.f32 	%f95, %f94, %f257, %p35;
	selp.b32 	%r213, %r443, %r451, %p35;
	add.s32 	%r214, %r443, 1;
	ld.local.f32 	%f96, [%rd51+4];
	setp.lt.f32 	%p36, %f96, %f95;
	selp.f32 	%f97, %f96, %f95, %p36;
	selp.b32 	%r215, %r214, %r213, %p36;
	add.s32 	%r216, %r443, 2;
	ld.local.f32 	%f98, [%rd51+8];
	setp.lt.f32 	%p37, %f98, %f97;
	selp.f32 	%f99, %f98, %f97, %p37;
	selp.b32 	%r217, %r216, %r215, %p37;
	add.s32 	%r218, %r443, 3;
	ld.local.f32 	%f100, [%rd51+12];
	setp.lt.f32 	%p38, %f100, %f99;
	selp.f32 	%f101, %f100, %f99, %p38;
	selp.b32 	%r219, %r218, %r217, %p38;
	add.s32 	%r220, %r443, 4;
	ld.local.f32 	%f102, [%rd51+16];
	setp.lt.f32 	%p39, %f102, %f101;
	selp.f32 	%f103, %f102, %f101, %p39;
	selp.b32 	%r221, %r220, %r219, %p39;
	add.s32 	%r222, %r443, 5;
	ld.local.f32 	%f104, [%rd51+20];
	setp.lt.f32 	%p40, %f104, %f103;
	selp.f32 	%f105, %f104, %f103, %p40;
	selp.b32 	%r223, %r222, %r221, %p40;
	add.s32 	%r224, %r443, 6;
	ld.local.f32 	%f106, [%rd51+24];
	setp.lt.f32 	%p41, %f106, %f105;
	selp.f32 	%f107, %f106, %f105, %p41;
	selp.b32 	%r225, %r224, %r223, %p41;
	add.s32 	%r226, %r443, 7;
	ld.local.f32 	%f108, [%rd51+28];
	setp.lt.f32 	%p42, %f108, %f107;
	selp.f32 	%f257, %f108, %f107, %p42;
	selp.b32 	%r451, %r226, %r225, %p42;
	add.s32 	%r443, %r443, 8;
$L__BB1_26:
	setp.eq.s32 	%p43, %r25, 0;
	@%p43 bra 	$L__BB1_34;
	setp.lt.u32 	%p44, %r22, 3;
	@%p44 bra 	$L__BB1_29;
	mul.wide.u32 	%rd52, %r443, 4;
	add.s64 	%rd53, %rd3, %rd52;
	ld.local.f32 	%f110, [%rd53];
	setp.lt.f32 	%p45, %f110, %f257;
	selp.f32 	%f111, %f110, %f257, %p45;
	selp.b32 	%r228, %r443, %r451, %p45;
	add.s32 	%r229, %r443, 1;
	ld.local.f32 	%f112, [%rd53+4];
	setp.lt.f32 	%p46, %f112, %f111;
	selp.f32 	%f113, %f112, %f111, %p46;
	selp.b32 	%r230, %r229, %r228, %p46;
	add.s32 	%r231, %r443, 2;
	ld.local.f32 	%f114, [%rd53+8];
	setp.lt.f32 	%p47, %f114, %f113;
	selp.f32 	%f115, %f114, %f113, %p47;
	selp.b32 	%r232, %r231, %r230, %p47;
	add.s32 	%r233, %r443, 3;
	ld.local.f32 	%f116, [%rd53+12];
	setp.lt.f32 	%p48, %f116, %f115;
	selp.f32 	%f257, %f116, %f115, %p48;
	selp.b32 	%r451, %r233, %r232, %p48;
	add.s32 	%r443, %r443, 4;
$L__BB1_29:
	setp.eq.s32 	%p49, %r26, 0;
	@%p49 bra 	$L__BB1_34;
	setp.eq.s32 	%p50, %r26, 1;
	mul.wide.u32 	%rd54, %r443, 4;
	add.s64 	%rd5, %rd3, %rd54;
	ld.local.f32 	%f117, [%rd5];
	setp.lt.f32 	%p51, %f117, %f257;
	selp.f32 	%f257, %f117, %f257, %p51;
	selp.b32 	%r451, %r443, %r451, %p51;
	@%p50 bra 	$L__BB1_34;
	setp.eq.s32 	%p52, %r26, 2;
	add.s32 	%r234, %r443, 1;
	ld.local.f32 	%f118, [%rd5+4];
	setp.lt.f32 	%p53, %f118, %f257;
	selp.f32 	%f257, %f118, %f257, %p53;
	selp.b32 	%r451, %r234, %r451, %p53;
	@%p52 bra 	$L__BB1_34;
	ld.local.f32 	%f16, [%rd5+8];
	setp.geu.f32 	%p54, %f16, %f257;
	@%p54 bra 	$L__BB1_34;
	add.s32 	%r451, %r443, 2;
	mov.f32 	%f257, %f16;
$L__BB1_34:
	setp.leu.f32 	%p55, %f2, %f257;
	@%p55 bra 	$L__BB1_36;
	mul.wide.u32 	%rd55, %r451, 4;
	add.s64 	%rd56, %rd3, %rd55;
	st.local.f32 	[%rd56], %f2;
	add.s64 	%rd57, %rd4, %rd55;
	st.local.u32 	[%rd57], %r439;
$L__BB1_36:
	add.s32 	%r439, %r439, %r18;
	setp.lt.s32 	%p56, %r439, %r156;
	@%p56 bra 	$L__BB1_20;
$L__BB1_37:
	setp.lt.s32 	%p57, %r158, 1;
	mov.u32 	%r235, %ntid.x;
	mul.lo.s32 	%r54, %r158, %r235;
	shl.b32 	%r236, %r54, 2;
	mov.u32 	%r237, shared_mem;
	add.s32 	%r55, %r237, %r236;
	@%p57 bra 	$L__BB1_50;
	mul.lo.s32 	%r56, %r158, %r17;
	add.s32 	%r239, %r158, -1;
	and.b32  	%r57, %r158, 15;
	setp.lt.u32 	%p58, %r239, 15;
	mov.b32 	%r456, 0;
	@%p58 bra 	$L__BB1_41;
	and.b32  	%r456, %r158, 2147483632;
	mov.b32 	%r454, 0;
$L__BB1_40:
	.pragma "nounroll";
	mul.wide.u32 	%rd58, %r454, 4;
	add.s64 	%rd59, %rd3, %rd58;
	ld.local.v2.f32 	{%f119, %f120}, [%rd59];
	add.s32 	%r241, %r454, %r56;
	shl.b32 	%r242, %r241, 2;
	add.s32 	%r244, %r237, %r242;
	st.shared.f32 	[%r244], %f119;
	add.s64 	%rd60, %rd4, %rd58;
	ld.local.v2.u32 	{%r245, %r246}, [%rd60];
	add.s32 	%r247, %r55, %r242;
	st.shared.u32 	[%r247], %r245;
	st.shared.f32 	[%r244+4], %f120;
	st.shared.u32 	[%r247+4], %r246;
	ld.local.v2.f32 	{%f121, %f122}, [%rd59+8];
	st.shared.f32 	[%r244+8], %f121;
	ld.local.v2.u32 	{%r248, %r249}, [%rd60+8];
	st.shared.u32 	[%r247+8], %r248;
	st.shared.f32 	[%r244+12], %f122;
	st.shared.u32 	[%r247+12], %r249;
	ld.local.v2.f32 	{%f123, %f124}, [%rd59+16];
	st.shared.f32 	[%r244+16], %f123;
	ld.local.v2.u32 	{%r250, %r251}, [%rd60+16];
	st.shared.u32 	[%r247+16], %r250;
	st.shared.f32 	[%r244+20], %f124;
	st.shared.u32 	[%r247+20], %r251;
	ld.local.v2.f32 	{%f125, %f126}, [%rd59+24];
	st.shared.f32 	[%r244+24], %f125;
	ld.local.v2.u32 	{%r252, %r253}, [%rd60+24];
	st.shared.u32 	[%r247+24], %r252;
	st.shared.f32 	[%r244+28], %f126;
	st.shared.u32 	[%r247+28], %r253;
	ld.local.v2.f32 	{%f127, %f128}, [%rd59+32];
	st.shared.f32 	[%r244+32], %f127;
	ld.local.v2.u32 	{%r254, %r255}, [%rd60+32];
	st.shared.u32 	[%r247+32], %r254;
	st.shared.f32 	[%r244+36], %f128;
	st.shared.u32 	[%r247+36], %r255;
	ld.local.v2.f32 	{%f129, %f130}, [%rd59+40];
	st.shared.f32 	[%r244+40], %f129;
	ld.local.v2.u32 	{%r256, %r257}, [%rd60+40];
	st.shared.u32 	[%r247+40], %r256;
	st.shared.f32 	[%r244+44], %f130;
	st.shared.u32 	[%r247+44], %r257;
	ld.local.v2.f32 	{%f131, %f132}, [%rd59+48];
	st.shared.f32 	[%r244+48], %f131;
	ld.local.v2.u32 	{%r258, %r259}, [%rd60+48];
	st.shared.u32 	[%r247+48], %r258;
	st.shared.f32 	[%r244+52], %f132;
	st.shared.u32 	[%r247+52], %r259;
	ld.local.v2.f32 	{%f133, %f134}, [%rd59+56];
	st.shared.f32 	[%r244+56], %f133;
	ld.local.v2.u32 	{%r260, %r261}, [%rd60+56];
	st.shared.u32 	[%r247+56], %r260;
	st.shared.f32 	[%r244+60], %f134;
	st.shared.u32 	[%r247+60], %r261;
	add.s32 	%r454, %r454, 16;
	setp.ne.s32 	%p59, %r454, %r456;
	@%p59 bra 	$L__BB1_40;
$L__BB1_41:
	setp.eq.s32 	%p60, %r57, 0;
	@%p60 bra 	$L__BB1_50;
	and.b32  	%r62, %r158, 7;
	setp.lt.u32 	%p61, %r57, 8;
	@%p61 bra 	$L__BB1_44;
	mul.wide.u32 	%rd61, %r456, 4;
	add.s64 	%rd62, %rd3, %rd61;
	ld.local.f32 	%f135, [%rd62];
	add.s32 	%r262, %r456, %r56;
	shl.b32 	%r263, %r262, 2;
	add.s32 	%r265, %r237, %r263;
	st.shared.f32 	[%r265], %f135;
	add.s64 	%rd63, %rd4, %rd61;
	ld.local.u32 	%r266, [%rd63];
	add.s32 	%r267, %r55, %r263;
	st.shared.u32 	[%r267], %r266;
	ld.local.f32 	%f136, [%rd62+4];
	st.shared.f32 	[%r265+4], %f136;
	ld.local.u32 	%r268, [%rd63+4];
	st.shared.u32 	[%r267+4], %r268;
	ld.local.f32 	%f137, [%rd62+8];
	st.shared.f32 	[%r265+8], %f137;
	ld.local.u32 	%r269, [%rd63+8];
	st.shared.u32 	[%r267+8], %r269;
	ld.local.f32 	%f138, [%rd62+12];
	st.shared.f32 	[%r265+12], %f138;
	ld.local.u32 	%r270, [%rd63+12];
	st.shared.u32 	[%r267+12], %r270;
	ld.local.f32 	%f139, [%rd62+16];
	st.shared.f32 	[%r265+16], %f139;
	ld.local.u32 	%r271, [%rd63+16];
	st.shared.u32 	[%r267+16], %r271;
	ld.local.f32 	%f140, [%rd62+20];
	st.shared.f32 	[%r265+20], %f140;
	ld.local.u32 	%r272, [%rd63+20];
	st.shared.u32 	[%r267+20], %r272;
	ld.local.f32 	%f141, [%rd62+24];
	st.shared.f32 	[%r265+24], %f141;
	ld.local.u32 	%r273, [%rd63+24];
	st.shared.u32 	[%r267+24], %r273;
	ld.local.f32 	%f142, [%rd62+28];
	st.shared.f32 	[%r265+28], %f142;
	ld.local.u32 	%r274, [%rd63+28];
	st.shared.u32 	[%r267+28], %r274;
	add.s32 	%r456, %r456, 8;
$L__BB1_44:
	setp.eq.s32 	%p62, %r62, 0;
	@%p62 bra 	$L__BB1_50;
	and.b32  	%r65, %r158, 3;
	setp.lt.u32 	%p63, %r62, 4;
	@%p63 bra 	$L__BB1_47;
	mul.wide.u32 	%rd64, %r456, 4;
	add.s64 	%rd65, %rd3, %rd64;
	ld.local.f32 	%f143, [%rd65];
	add.s32 	%r275, %r456, %r56;
	shl.b32 	%r276, %r275, 2;
	add.s32 	%r278, %r237, %r276;
	st.shared.f32 	[%r278], %f143;
	add.s64 	%rd66, %rd4, %rd64;
	ld.local.u32 	%r279, [%rd66];
	add.s32 	%r280, %r55, %r276;
	st.shared.u32 	[%r280], %r279;
	ld.local.f32 	%f144, [%rd65+4];
	st.shared.f32 	[%r278+4], %f144;
	ld.local.u32 	%r281, [%rd66+4];
	st.shared.u32 	[%r280+4], %r281;
	ld.local.f32 	%f145, [%rd65+8];
	st.shared.f32 	[%r278+8], %f145;
	ld.local.u32 	%r282, [%rd66+8];
	st.shared.u32 	[%r280+8], %r282;
	ld.local.f32 	%f146, [%rd65+12];
	st.shared.f32 	[%r278+12], %f146;
	ld.local.u32 	%r283, [%rd66+12];
	st.shared.u32 	[%r280+12], %r283;
	add.s32 	%r456, %r456, 4;
$L__BB1_47:
	setp.eq.s32 	%p64, %r65, 0;
	@%p64 bra 	$L__BB1_50;
	mov.b32 	%r459, 0;
$L__BB1_49:
	.pragma "nounroll";
	mul.wide.u32 	%rd67, %r456, 4;
	add.s64 	%rd68, %rd3, %rd67;
	ld.local.f32 	%f147, [%rd68];
	add.s32 	%r285, %r456, %r56;
	shl.b32 	%r286, %r285, 2;
	add.s32 	%r288, %r237, %r286;
	st.shared.f32 	[%r288], %f147;
	add.s64 	%rd69, %rd4, %rd67;
	ld.local.u32 	%r289, [%rd69];
	add.s32 	%r290, %r55, %r286;
	st.shared.u32 	[%r290], %r289;
	add.s32 	%r456, %r456, 1;
	add.s32 	%r459, %r459, 1;
	setp.ne.s32 	%p65, %r459, %r65;
	@%p65 bra 	$L__BB1_49;
$L__BB1_50:
	bar.sync 	0;
	setp.ne.s32 	%p66, %r17, 0;
	@%p66 bra 	$L__BB1_115;
	setp.lt.s32 	%p67, %r158, 1;
	@%p67 bra 	$L__BB1_63;
	add.s32 	%r292, %r158, -1;
	and.b32  	%r72, %r158, 7;
	setp.lt.u32 	%p68, %r292, 7;
	mov.b32 	%r460, 0;
	@%p68 bra 	$L__BB1_55;
	and.b32  	%r460, %r158, 2147483640;
	mov.b32 	%r481, 0;
$L__BB1_54:
	.pragma "nounroll";
	shl.b32 	%r294, %r481, 2;
	add.s32 	%r296, %r237, %r294;
	ld.shared.v4.f32 	{%f148, %f149, %f150, %f151}, [%r296];
	mul.wide.u32 	%rd70, %r481, 4;
	add.s64 	%rd71, %rd3, %rd70;
	add.s32 	%r297, %r55, %r294;
	ld.shared.u32 	%r298, [%r297];
	add.s64 	%rd72, %rd4, %rd70;
	st.local.v2.f32 	[%rd71], {%f148, %f149};
	ld.shared.u32 	%r299, [%r297+4];
	st.local.v2.u32 	[%rd72], {%r298, %r299};
	ld.shared.u32 	%r300, [%r297+8];
	st.local.v2.f32 	[%rd71+8], {%f150, %f151};
	ld.shared.u32 	%r301, [%r297+12];
	st.local.v2.u32 	[%rd72+8], {%r300, %r301};
	ld.shared.v4.f32 	{%f152, %f153, %f154, %f155}, [%r296+16];
	ld.shared.u32 	%r302, [%r297+16];
	st.local.v2.f32 	[%rd71+16], {%f152, %f153};
	ld.shared.u32 	%r303, [%r297+20];
	st.local.v2.u32 	[%rd72+16], {%r302, %r303};
	ld.shared.u32 	%r304, [%r297+24];
	st.local.v2.f32 	[%rd71+24], {%f154, %f155};
	ld.shared.u32 	%r305, [%r297+28];
	st.local.v2.u32 	[%rd72+24], {%r304, %r305};
	add.s32 	%r481, %r481, 8;
	setp.eq.s32 	%p69, %r481, %r460;
	@%p69 bra 	$L__BB1_55;
	bra.uni 	$L__BB1_54;
$L__BB1_55:
	setp.eq.s32 	%p70, %r72, 0;
	@%p70 bra 	$L__BB1_63;
	and.b32  	%r75, %r158, 3;
	setp.lt.u32 	%p71, %r72, 4;
	@%p71 bra 	$L__BB1_58;
	shl.b32 	%r306, %r460, 2;
	add.s32 	%r308, %r237, %r306;
	ld.shared.f32 	%f156, [%r308];
	mul.wide.u32 	%rd73, %r460, 4;
	add.s64 	%rd74, %rd3, %rd73;
	st.local.f32 	[%rd74], %f156;
	add.s32 	%r309, %r55, %r306;
	ld.shared.u32 	%r310, [%r309];
	add.s64 	%rd75, %rd4, %rd73;
	st.local.u32 	[%rd75], %r310;
	ld.shared.f32 	%f157, [%r308+4];
	st.local.f32 	[%rd74+4], %f157;
	ld.shared.u32 	%r311, [%r309+4];
	st.local.u32 	[%rd75+4], %r311;
	ld.shared.f32 	%f158, [%r308+8];
	st.local.f32 	[%rd74+8], %f158;
	ld.shared.u32 	%r312, [%r309+8];
	st.local.u32 	[%rd75+8], %r312;
	ld.shared.f32 	%f159, [%r308+12];
	st.local.f32 	[%rd74+12], %f159;
	ld.shared.u32 	%r313, [%r309+12];
	st.local.u32 	[%rd75+12], %r313;
	add.s32 	%r460, %r460, 4;
$L__BB1_58:
	setp.eq.s32 	%p72, %r75, 0;
	@%p72 bra 	$L__BB1_63;
	setp.eq.s32 	%p73, %r75, 1;
	@%p73 bra 	$L__BB1_61;
	shl.b32 	%r314, %r460, 2;
	add.s32 	%r316, %r237, %r314;
	ld.shared.f32 	%f160, [%r316];
	mul.wide.u32 	%rd76, %r460, 4;
	add.s64 	%rd77, %rd3, %rd76;
	st.local.f32 	[%rd77], %f160;
	add.s32 	%r317, %r55, %r314;
	ld.shared.u32 	%r318, [%r317];
	add.s64 	%rd78, %rd4, %rd76;
	st.local.u32 	[%rd78], %r318;
	ld.shared.f32 	%f161, [%r316+4];
	st.local.f32 	[%rd77+4], %f161;
	ld.shared.u32 	%r319, [%r317+4];
	st.local.u32 	[%rd78+4], %r319;
	add.s32 	%r460, %r460, 2;
$L__BB1_61:
	and.b32  	%r320, %r158, 1;
	setp.eq.b32 	%p74, %r320, 1;
	not.pred 	%p75, %p74;
	@%p75 bra 	$L__BB1_63;
	shl.b32 	%r321, %r460, 2;
	add.s32 	%r323, %r237, %r321;
	ld.shared.f32 	%f162, [%r323];
	mul.wide.u32 	%rd79, %r460, 4;
	add.s64 	%rd80, %rd3, %rd79;
	st.local.f32 	[%rd80], %f162;
	add.s32 	%r324, %r55, %r321;
	ld.shared.u32 	%r325, [%r324];
	add.s64 	%rd81, %rd4, %rd79;
	st.local.u32 	[%rd81], %r325;
$L__BB1_63:
	setp.le.u32 	%p76, %r54, %r158;
	@%p76 bra 	$L__BB1_102;
	setp.lt.s32 	%p77, %r158, 2;
	@%p77 bra 	$L__BB1_84;
	add.s32 	%r333, %r158, -1;
	add.s32 	%r80, %r158, -2;
	add.s32 	%r334, %r158, 15;
	and.b32  	%r335, %r334, 15;
	add.s32 	%r81, %r335, -1;
	add.s32 	%r336, %r158, 7;
	and.b32  	%r337, %r336, 7;
	add.s32 	%r82, %r337, -1;
	and.b32  	%r83, %r333, 15;
	and.b32  	%r84, %r333, -16;
	and.b32  	%r85, %r334, 7;
	and.b32  	%r86, %r336, 3;
	add.s64 	%rd6, %rd3, 32;
	mov.u32 	%r463, %r158;
$L__BB1_66:
	setp.lt.u32 	%p87, %r80, 15;
	shl.b32 	%r341, %r463, 2;
	add.s32 	%r343, %r237, %r341;
	ld.shared.f32 	%f22, [%r343];
	add.s32 	%r344, %r55, %r341;
	ld.shared.u32 	%r88, [%r344];
	ld.local.f32 	%f267, [%rd3];
	mov.b32 	%r475, 0;
	mov.b32 	%r470, 1;
	@%p87 bra 	$L__BB1_70;
	mov.b32 	%r464, 0;
	mov.u64 	%rd115, %rd6;
	mov.u32 	%r475, %r464;
$L__BB1_68:
	.pragma "nounroll";
	add.s32 	%r346, %r464, 1;
	ld.local.f32 	%f164, [%rd115+-28];
	setp.lt.f32 	%p88, %f164, %f267;
	selp.f32 	%f165, %f164, %f267, %p88;
	selp.b32 	%r347, %r346, %r475, %p88;
	ld.local.v2.f32 	{%f166, %f167}, [%rd115+-24];
	setp.lt.f32 	%p89, %f166, %f165;
	selp.f32 	%f168, %f166, %f165, %p89;
	add.s32 	%r348, %r464, 2;
	selp.b32 	%r349, %r348, %r347, %p89;
	setp.lt.f32 	%p90, %f167, %f168;
	selp.f32 	%f169, %f167, %f168, %p90;
	add.s32 	%r350, %r464, 3;
	selp.b32 	%r351, %r350, %r349, %p90;
	ld.local.v2.f32 	{%f170, %f171}, [%rd115+-16];
	setp.lt.f32 	%p91, %f170, %f169;
	selp.f32 	%f172, %f170, %f169, %p91;
	add.s32 	%r352, %r464, 4;
	selp.b32 	%r353, %r352, %r351, %p91;
	setp.lt.f32 	%p92, %f171, %f172;
	selp.f32 	%f173, %f171, %f172, %p92;
	add.s32 	%r354, %r464, 5;
	selp.b32 	%r355, %r354, %r353, %p92;
	ld.local.v2.f32 	{%f174, %f175}, [%rd115+-8];
	setp.lt.f32 	%p93, %f174, %f173;
	selp.f32 	%f176, %f174, %f173, %p93;
	add.s32 	%r356, %r464, 6;
	selp.b32 	%r357, %r356, %r355, %p93;
	setp.lt.f32 	%p94, %f175, %f176;
	selp.f32 	%f177, %f175, %f176, %p94;
	add.s32 	%r358, %r464, 7;
	selp.b32 	%r359, %r358, %r357, %p94;
	ld.local.v2.f32 	{%f178, %f179}, [%rd115];
	setp.lt.f32 	%p95, %f178, %f177;
	selp.f32 	%f180, %f178, %f177, %p95;
	add.s32 	%r360, %r464, 8;
	selp.b32 	%r361, %r360, %r359, %p95;
	setp.lt.f32 	%p96, %f179, %f180;
	selp.f32 	%f181, %f179, %f180, %p96;
	add.s32 	%r362, %r464, 9;
	selp.b32 	%r363, %r362, %r361, %p96;
	ld.local.v2.f32 	{%f182, %f183}, [%rd115+8];
	setp.lt.f32 	%p97, %f182, %f181;
	selp.f32 	%f184, %f182, %f181, %p97;
	add.s32 	%r364, %r464, 10;
	selp.b32 	%r365, %r364, %r363, %p97;
	setp.lt.f32 	%p98, %f183, %f184;
	selp.f32 	%f185, %f183, %f184, %p98;
	add.s32 	%r366, %r464, 11;
	selp.b32 	%r367, %r366, %r365, %p98;
	ld.local.v2.f32 	{%f186, %f187}, [%rd115+16];
	setp.lt.f32 	%p99, %f186, %f185;
	selp.f32 	%f188, %f186, %f185, %p99;
	add.s32 	%r368, %r464, 12;
	selp.b32 	%r369, %r368, %r367, %p99;
	setp.lt.f32 	%p100, %f187, %f188;
	selp.f32 	%f189, %f187, %f188, %p100;
	add.s32 	%r370, %r464, 13;
	selp.b32 	%r371, %r370, %r369, %p100;
	ld.local.v2.f32 	{%f190, %f191}, [%rd115+24];
	setp.lt.f32 	%p101, %f190, %f189;
	selp.f32 	%f192, %f190, %f189, %p101;
	add.s32 	%r372, %r464, 14;
	selp.b32 	%r373, %r372, %r371, %p101;
	setp.lt.f32 	%p102, %f191, %f192;
	selp.f32 	%f193, %f191, %f192, %p102;
	add.s32 	%r374, %r464, 15;
	selp.b32 	%r375, %r374, %r373, %p102;
	ld.local.f32 	%f194, [%rd115+32];
	setp.lt.f32 	%p103, %f194, %f193;
	selp.f32 	%f267, %f194, %f193, %p103;
	add.s32 	%r464, %r464, 16;
	selp.b32 	%r475, %r464, %r375, %p103;
	add.s64 	%rd115, %rd115, 64;
	setp.ne.s32 	%p104, %r464, %r84;
	@%p104 bra 	$L__BB1_68;
	add.s32 	%r470, %r464, 1;
$L__BB1_70:
	setp.eq.s32 	%p105, %r83, 0;
	@%p105 bra 	$L__BB1_81;
	setp.lt.u32 	%p106, %r81, 7;
	@%p106 bra 	$L__BB1_73;
	mul.wide.u32 	%rd82, %r470, 4;
	add.s64 	%rd83, %rd3, %rd82;
	ld.local.f32 	%f196, [%rd83];
	setp.lt.f32 	%p107, %f196, %f267;
	selp.f32 	%f197, %f196, %f267, %p107;
	selp.b32 	%r377, %r470, %r475, %p107;
	add.s32 	%r378, %r470, 1;
	ld.local.f32 	%f198, [%rd83+4];
	setp.lt.f32 	%p108, %f198, %f197;
	selp.f32 	%f199, %f198, %f197, %p108;
	selp.b32 	%r379, %r378, %r377, %p108;
	add.s32 	%r380, %r470, 2;
	ld.local.f32 	%f200, [%rd83+8];
	setp.lt.f32 	%p109, %f200, %f199;
	selp.f32 	%f201, %f200, %f199, %p109;
	selp.b32 	%r381, %r380, %r379, %p109;
	add.s32 	%r382, %r470, 3;
	ld.local.f32 	%f202, [%rd83+12];
	setp.lt.f32 	%p110, %f202, %f201;
	selp.f32 	%f203, %f202, %f201, %p110;
	selp.b32 	%r383, %r382, %r381, %p110;
	add.s32 	%r384, %r470, 4;
	ld.local.f32 	%f204, [%rd83+16];
	setp.lt.f32 	%p111, %f204, %f203;
	selp.f32 	%f205, %f204, %f203, %p111;
	selp.b32 	%r385, %r384, %r383, %p111;
	add.s32 	%r386, %r470, 5;
	ld.local.f32 	%f206, [%rd83+20];
	setp.lt.f32 	%p112, %f206, %f205;
	selp.f32 	%f207, %f206, %f205, %p112;
	selp.b32 	%r387, %r386, %r385, %p112;
	add.s32 	%r388, %r470, 6;
	ld.local.f32 	%f208, [%rd83+24];
	setp.lt.f32 	%p113, %f208, %f207;
	selp.f32 	%f209, %f208, %f207, %p113;
	selp.b32 	%r389, %r388, %r387, %p113;
	add.s32 	%r390, %r470, 7;
	ld.local.f32 	%f210, [%rd83+28];
	setp.lt.f32 	%p114, %f210, %f209;
	selp.f32 	%f267, %f210, %f209, %p114;
	selp.b32 	%r475, %r390, %r389, %p114;
	add.s32 	%r470, %r470, 8;
$L__BB1_73:
	setp.eq.s32 	%p115, %r85, 0;
	@%p115 bra 	$L__BB1_81;
	setp.lt.u32 	%p116, %r82, 3;
	@%p116 bra 	$L__BB1_76;
	mul.wide.u32 	%rd84, %r470, 4;
	add.s64 	%rd85, %rd3, %rd84;
	ld.local.f32 	%f212, [%rd85];
	setp.lt.f32 	%p117, %f212, %f267;
	selp.f32 	%f213, %f212, %f267, %p117;
	selp.b32 	%r392, %r470, %r475, %p117;
	add.s32 	%r393, %r470, 1;
	ld.local.f32 	%f214, [%rd85+4];
	setp.lt.f32 	%p118, %f214, %f213;
	selp.f32 	%f215, %f214, %f213, %p118;
	selp.b32 	%r394, %r393, %r392, %p118;
	add.s32 	%r395, %r470, 2;
	ld.local.f32 	%f216, [%rd85+8];
	setp.lt.f32 	%p119, %f216, %f215;
	selp.f32 	%f217, %f216, %f215, %p119;
	selp.b32 	%r396, %r395, %r394, %p119;
	add.s32 	%r397, %r470, 3;
	ld.local.f32 	%f218, [%rd85+12];
	setp.lt.f32 	%p120, %f218, %f217;
	selp.f32 	%f267, %f218, %f217, %p120;
	selp.b32 	%r475, %r397, %r396, %p120;
	add.s32 	%r470, %r470, 4;
$L__BB1_76:
	setp.eq.s32 	%p121, %r86, 0;
	@%p121 bra 	$L__BB1_81;
	setp.eq.s32 	%p122, %r86, 1;
	mul.wide.u32 	%rd86, %r470, 4;
	add.s64 	%rd9, %rd3, %rd86;
	ld.local.f32 	%f219, [%rd9];
	setp.lt.f32 	%p123, %f219, %f267;
	selp.f32 	%f267, %f219, %f267, %p123;
	selp.b32 	%r475, %r470, %r475, %p123;
	@%p122 bra 	$L__BB1_81;
	setp.eq.s32 	%p124, %r86, 2;
	add.s32 	%r398, %r470, 1;
	ld.local.f32 	%f220, [%rd9+4];
	setp.lt.f32 	%p125, %f220, %f267;
	selp.f32 	%f267, %f220, %f267, %p125;
	selp.b32 	%r475, %r398, %r475, %p125;
	@%p124 bra 	$L__BB1_81;
	ld.local.f32 	%f36, [%rd9+8];
	setp.geu.f32 	%p126, %f36, %f267;
	@%p126 bra 	$L__BB1_81;
	add.s32 	%r475, %r470, 2;
	mov.f32 	%f267, %f36;
$L__BB1_81:
	setp.leu.f32 	%p127, %f22, %f267;
	@%p127 bra 	$L__BB1_83;
	mul.wide.u32 	%rd87, %r475, 4;
	add.s64 	%rd88, %rd3, %rd87;
	st.local.f32 	[%rd88], %f22;
	add.s64 	%rd89, %rd4, %rd87;
	st.local.u32 	[%rd89], %r88;
$L__BB1_83:
	add.s32 	%r463, %r463, 1;
	setp.eq.s32 	%p128, %r463, %r54;
	@%p128 bra 	$L__BB1_102;
	bra.uni 	$L__BB1_66;
$L__BB1_84:
	sub.s32 	%r112, %r54, %r158;
	and.b32  	%r113, %r112, 3;
	setp.eq.s32 	%p78, %r113, 0;
	mov.u32 	%r480, %r158;
	@%p78 bra 	$L__BB1_90;
	ld.local.f32 	%f271, [%rd3];
	ld.local.u32 	%r479, [%rd4];
	mov.b32 	%r478, 0;
	mov.u32 	%r480, %r158;
$L__BB1_86:
	.pragma "nounroll";
	shl.b32 	%r327, %r480, 2;
	add.s32 	%r329, %r237, %r327;
	ld.shared.f32 	%f41, [%r329];
	add.s32 	%r118, %r55, %r327;
	setp.leu.f32 	%p79, %f41, %f271;
	@%p79 bra 	$L__BB1_88;
	ld.shared.u32 	%r479, [%r118];
	mov.f32 	%f271, %f41;
$L__BB1_88:
	add.s32 	%r480, %r480, 1;
	add.s32 	%r478, %r478, 1;
	setp.ne.s32 	%p80, %r478, %r113;
	@%p80 bra 	$L__BB1_86;
	st.local.f32 	[%rd3], %f271;
	st.local.u32 	[%rd4], %r479;
$L__BB1_90:
	add.s32 	%r330, %r112, -1;
	setp.lt.u32 	%p81, %r330, 3;
	@%p81 bra 	$L__BB1_102;
	ld.local.f32 	%f274, [%rd3];
	ld.local.u32 	%r484, [%rd4];
$L__BB1_92:
	shl.b32 	%r331, %r480, 2;
	add.s32 	%r133, %r237, %r331;
	ld.shared.f32 	%f47, [%r133];
	add.s32 	%r134, %r55, %r331;
	setp.leu.f32 	%p82, %f47, %f274;
	@%p82 bra 	$L__BB1_94;
	ld.shared.u32 	%r484, [%r134];
	mov.f32 	%f274, %f47;
$L__BB1_94:
	ld.shared.f32 	%f50, [%r133+4];
	setp.leu.f32 	%p83, %f50, %f274;
	@%p83 bra 	$L__BB1_96;
	ld.shared.u32 	%r484, [%r134+4];
	mov.f32 	%f274, %f50;
$L__BB1_96:
	ld.shared.f32 	%f53, [%r133+8];
	setp.leu.f32 	%p84, %f53, %f274;
	@%p84 bra 	$L__BB1_98;
	ld.shared.u32 	%r484, [%r134+8];
	mov.f32 	%f274, %f53;
$L__BB1_98:
	ld.shared.f32 	%f56, [%r133+12];
	setp.leu.f32 	%p85, %f56, %f274;
	@%p85 bra 	$L__BB1_100;
	ld.shared.u32 	%r484, [%r134+12];
	mov.f32 	%f274, %f56;
$L__BB1_100:
	add.s32 	%r480, %r480, 4;
	setp.eq.s32 	%p86, %r480, %r54;
	@%p86 bra 	$L__BB1_101;
	bra.uni 	$L__BB1_92;
$L__BB1_101:
	st.local.f32 	[%rd3], %f274;
	st.local.u32 	[%rd4], %r484;
$L__BB1_102:
	setp.lt.s32 	%p129, %r158, 1;
	@%p129 bra 	$L__BB1_115;
	mul.lo.s32 	%r127, %r158, %r1;
	add.s32 	%r400, %r158, -1;
	and.b32  	%r128, %r158, 15;
	setp.lt.u32 	%p130, %r400, 15;
	mov.b32 	%r489, 0;
	@%p130 bra 	$L__BB1_106;
	and.b32  	%r489, %r158, 2147483632;
	neg.s32 	%r488, %r489;
	mul.wide.u32 	%rd90, %r127, 8;
	add.s64 	%rd91, %rd90, %rd2;
	add.s64 	%rd118, %rd91, 64;
	add.s64 	%rd117, %rd3, 32;
	add.s64 	%rd116, %rd4, 32;
$L__BB1_105:
	.pragma "nounroll";
	ld.local.v2.f32 	{%f221, %f222}, [%rd117+-32];
	st.global.f32 	[%rd118+-64], %f221;
	ld.local.v2.u32 	{%r401, %r402}, [%rd116+-32];
	st.global.u32 	[%rd118+-60], %r401;
	st.global.f32 	[%rd118+-56], %f222;
	st.global.u32 	[%rd118+-52], %r402;
	ld.local.v2.f32 	{%f223, %f224}, [%rd117+-24];
	st.global.f32 	[%rd118+-48], %f223;
	ld.local.v2.u32 	{%r403, %r404}, [%rd116+-24];
	st.global.u32 	[%rd118+-44], %r403;
	st.global.f32 	[%rd118+-40], %f224;
	st.global.u32 	[%rd118+-36], %r404;
	ld.local.v2.f32 	{%f225, %f226}, [%rd117+-16];
	st.global.f32 	[%rd118+-32], %f225;
	ld.local.v2.u32 	{%r405, %r406}, [%rd116+-16];
	st.global.u32 	[%rd118+-28], %r405;
	st.global.f32 	[%rd118+-24], %f226;
	st.global.u32 	[%rd118+-20], %r406;
	ld.local.v2.f32 	{%f227, %f228}, [%rd117+-8];
	st.global.f32 	[%rd118+-16], %f227;
	ld.local.v2.u32 	{%r407, %r408}, [%rd116+-8];
	st.global.u32 	[%rd118+-12], %r407;
	st.global.f32 	[%rd118+-8], %f228;
	st.global.u32 	[%rd118+-4], %r408;
	ld.local.v2.f32 	{%f229, %f230}, [%rd117];
	st.global.f32 	[%rd118], %f229;
	ld.local.v2.u32 	{%r409, %r410}, [%rd116];
	st.global.u32 	[%rd118+4], %r409;
	st.global.f32 	[%rd118+8], %f230;
	st.global.u32 	[%rd118+12], %r410;
	ld.local.v2.f32 	{%f231, %f232}, [%rd117+8];
	st.global.f32 	[%rd118+16], %f231;
	ld.local.v2.u32 	{%r411, %r412}, [%rd116+8];
	st.global.u32 	[%rd118+20], %r411;
	st.global.f32 	[%rd118+24], %f232;
	st.global.u32 	[%rd118+28], %r412;
	ld.local.v2.f32 	{%f233, %f234}, [%rd117+16];
	st.global.f32 	[%rd118+32], %f233;
	ld.local.v2.u32 	{%r413, %r414}, [%rd116+16];
	st.global.u32 	[%rd118+36], %r413;
	st.global.f32 	[%rd118+40], %f234;
	st.global.u32 	[%rd118+44], %r414;
	ld.local.v2.f32 	{%f235, %f236}, [%rd117+24];
	st.global.f32 	[%rd118+48], %f235;
	ld.local.v2.u32 	{%r415, %r416}, [%rd116+24];
	st.global.u32 	[%rd118+52], %r415;
	st.global.f32 	[%rd118+56], %f236;
	st.global.u32 	[%rd118+60], %r416;
	add.s32 	%r488, %r488, 16;
	add.s64 	%rd118, %rd118, 128;
	add.s64 	%rd117, %rd117, 64;
	add.s64 	%rd116, %rd116, 64;
	setp.ne.s32 	%p131, %r488, 0;
	@%p131 bra 	$L__BB1_105;
$L__BB1_106:
	setp.eq.s32 	%p132, %r128, 0;
	@%p132 bra 	$L__BB1_115;
	and.b32  	%r147, %r158, 7;
	setp.lt.u32 	%p133, %r128, 8;
	@%p133 bra 	$L__BB1_109;
	cvt.u64.u32 	%rd92, %r489;
	mul.wide.u32 	%rd93, %r489, 4;
	add.s64 	%rd94, %rd3, %rd93;
	ld.local.f32 	%f237, [%rd94];
	add.s32 	%r417, %r489, %r127;
	mul.wide.u32 	%rd95, %r417, 8;
	add.s64 	%rd96, %rd2, %rd95;
	st.global.f32 	[%rd96], %f237;
	add.s64 	%rd97, %rd4, %rd93;
	ld.local.u32 	%r418, [%rd97];
	st.global.u32 	[%rd96+4], %r418;
	ld.local.f32 	%f238, [%rd94+4];
	cvt.u64.u32 	%rd98, %r127;
	add.s64 	%rd99, %rd92, %rd98;
	shl.b64 	%rd100, %rd99, 3;
	add.s64 	%rd101, %rd2, %rd100;
	st.global.f32 	[%rd101+8], %f238;
	ld.local.u32 	%r419, [%rd97+4];
	st.global.u32 	[%rd101+12], %r419;
	ld.local.f32 	%f239, [%rd94+8];
	st.global.f32 	[%rd101+16], %f239;
	ld.local.u32 	%r420, [%rd97+8];
	st.global.u32 	[%rd101+20], %r420;
	ld.local.f32 	%f240, [%rd94+12];
	st.global.f32 	[%rd101+24], %f240;
	ld.local.u32 	%r421, [%rd97+12];
	st.global.u32 	[%rd101+28], %r421;
	ld.local.f32 	%f241, [%rd94+16];
	st.global.f32 	[%rd101+32], %f241;
	ld.local.u32 	%r422, [%rd97+16];
	st.global.u32 	[%rd101+36], %r422;
	ld.local.f32 	%f242, [%rd94+20];
	st.global.f32 	[%rd101+40], %f242;
	ld.local.u32 	%r423, [%rd97+20];
	st.global.u32 	[%rd101+44], %r423;
	ld.local.f32 	%f243, [%rd94+24];
	st.global.f32 	[%rd101+48], %f243;
	ld.local.u32 	%r424, [%rd97+24];
	st.global.u32 	[%rd101+52], %r424;
	ld.local.f32 	%f244, [%rd94+28];
	st.global.f32 	[%rd101+56], %f244;
	ld.local.u32 	%r425, [%rd97+28];
	st.global.u32 	[%rd101+60], %r425;
	add.s32 	%r489, %r489, 8;
$L__BB1_109:
	setp.eq.s32 	%p134, %r147, 0;
	@%p134 bra 	$L__BB1_115;
	and.b32  	%r150, %r158, 3;
	setp.lt.u32 	%p135, %r147, 4;
	@%p135 bra 	$L__BB1_112;
	cvt.u64.u32 	%rd102, %r489;
	mul.wide.u32 	%rd103, %r489, 4;
	add.s64 	%rd104, %rd3, %rd103;
	ld.local.f32 	%f245, [%rd104];
	add.s32 	%r426, %r489, %r127;
	mul.wide.u32 	%rd105, %r426, 8;
	add.s64 	%rd106, %rd2, %rd105;
	st.global.f32 	[%rd106], %f245;
	add.s64 	%rd107, %rd4, %rd103;
	ld.local.u32 	%r427, [%rd107];
	st.global.u32 	[%rd106+4], %r427;
	ld.local.f32 	%f246, [%rd104+4];
	cvt.u64.u32 	%rd108, %r127;
	add.s64 	%rd109, %rd102, %rd108;
	shl.b64 	%rd110, %rd109, 3;
	add.s64 	%rd111, %rd2, %rd110;
	st.global.f32 	[%rd111+8], %f246;
	ld.local.u32 	%r428, [%rd107+4];
	st.global.u32 	[%rd111+12], %r428;
	ld.local.f32 	%f247, [%rd104+8];
	st.global.f32 	[%rd111+16], %f247;
	ld.local.u32 	%r429, [%rd107+8];
	st.global.u32 	[%rd111+20], %r429;
	ld.local.f32 	%f248, [%rd104+12];
	st.global.f32 	[%rd111+24], %f248;
	ld.local.u32 	%r430, [%rd107+12];
	st.global.u32 	[%rd111+28], %r430;
	add.s32 	%r489, %r489, 4;
$L__BB1_112:
	setp.eq.s32 	%p136, %r150, 0;
	@%p136 bra 	$L__BB1_115;
	add.s32 	%r431, %r489, %r127;
	mul.wide.u32 	%rd112, %r431, 8;
	add.s64 	%rd113, %rd112, %rd2;
	add.s64 	%rd121, %rd113, 4;
	mul.wide.u32 	%rd114, %r489, 4;
	add.s64 	%rd120, %rd4, %rd114;
	add.s64 	%rd119, %rd3, %rd114;
	neg.s32 	%r492, %r150;
$L__BB1_114:
	.pragma "nounroll";
	ld.local.f32 	%f249, [%rd119];
	st.global.f32 	[%rd121+-4], %f249;
	ld.local.u32 	%r432, [%rd120];
	st.global.u32 	[%rd121], %r432;
	add.s64 	%rd121, %rd121, 8;
	add.s64 	%rd120, %rd120, 4;
	add.s64 	%rd119, %rd119, 4;
	add.s32 	%r492, %r492, 1;
	setp.ne.s32 	%p137, %r492, 0;
	@%p137 bra 	$L__BB1_114;
$L__BB1_115:
	ret;

}


// ===== COMPILED SASS (sm_100) =====

	.target	sm_100

	.elftype	@"ET_EXEC"


//--------------------- .note.nv.tkinfo           --------------------------
	.section	.note.nv.tkinfo,"",@"SHT_NOTE"
	.sectionflags	@"SHF_NOTE_NV_TKINFO"
	.tkinfo
        /*0018*/ 	.word	0x00000002
        /*0030*/ 	.string	""
        /*0030*/ 	.string	"ptxas"
        /*0030*/ 	.string	"Cuda compilation tools, release 13.0, V13.0.88"
        /*0030*/ 	.string	"Build cuda_13.0.r13.0/compiler.36424714_0"
        /*0030*/ 	.string	"-arch sm_100 -m 64 "



//--------------------- .note.nv.cuinfo           --------------------------
	.section	.note.nv.cuinfo,"",@"SHT_NOTE"
	.sectionflags	@"SHF_NOTE_NV_CUINFO"
        /*0018*/ 	.short	0x0002
        /*001a*/ 	.short	0x0064
        /*001c*/ 	.short	0x0082
	.zero		2


//--------------------- .nv.info                  --------------------------
	.section	.nv.info,"",@"SHT_CUDA_INFO"
	.align	4


	//----- nvinfo : EIATTR_REGCOUNT
	.align		4
        /*0000*/ 	.byte	0x04, 0x2f
        /*0002*/ 	.short	(.L_1 - .L_0)
	.align		4
.L_0:
        /*0004*/ 	.word	index@(_Z28matrix_mul_shared_mem_kernelPKfS0_Pfiii)
        /*0008*/ 	.word	0x00000020


	//----- nvinfo : EIATTR_FRAME_SIZE
	.align		4
.L_1:
        /*000c*/ 	.byte	0x04, 0x11
        /*000e*/ 	.short	(.L_3 - .L_2)
	.align		4
.L_2:
        /*0010*/ 	.word	index@(_Z28matrix_mul_shared_mem_kernelPKfS0_Pfiii)
        /*0014*/ 	.word	0x00000000


	//----- nvinfo : EIATTR_REGCOUNT
	.align		4
.L_3:
        /*0018*/ 	.byte	0x04, 0x2f
        /*001a*/ 	.short	(.L_5 - .L_4)
	.align		4
.L_4:
        /*001c*/ 	.word	index@(_Z26find_topk_kernel_efficientPKfP18GpuSearchResult_v3iii)
        /*0020*/ 	.word	0x00000020


	//----- nvinfo : EIATTR_FRAME_SIZE
	.align		4
.L_5:
        /*0024*/ 	.byte	0x04, 0x11
        /*0026*/ 	.short	(.L_7 - .L_6)
	.align		4
.L_6:
        /*0028*/ 	.word	index@(_Z26find_topk_kernel_efficientPKfP18GpuSearchResult_v3iii)
        /*002c*/ 	.word	0x00000050


	//----- nvinfo : EIATTR_MIN_STACK_SIZE
	.align		4
.L_7:
        /*0030*/ 	.byte	0x04, 0x12
        /*0032*/ 	.short	(.L_9 - .L_8)
	.align		4
.L_8:
        /*0034*/ 	.word	index@(_Z26find_topk_kernel_efficientPKfP18GpuSearchResult_v3iii)
        /*0038*/ 	.word	0x00000050


	//----- nvinfo : EIATTR_MIN_STACK_SIZE
	.align		4
.L_9:
        /*003c*/ 	.byte	0x04, 0x12
        /*003e*/ 	.short	(.L_11 - .L_10)
	.align		4
.L_10:
        /*0040*/ 	.word	index@(_Z28matrix_mul_shared_mem_kernelPKfS0_Pfiii)
        /*0044*/ 	.word	0x00000000
.L_11:


//--------------------- .nv.compat                --------------------------
	.section	.nv.compat,"",@"SHT_CUDA_COMPAT_INFO"
	.align	4
        /*0000*/ 	.byte	0x02, 0x09, 0x00, 0x00, 0x02, 0x02, 0x01, 0x00, 0x02, 0x05, 0x05, 0x00, 0x03, 0x07, 0x01, 0x01
        /*0010*/ 	.byte	0x02, 0x03, 0x00, 0x00, 0x02, 0x06, 0x01, 0x00, 0x04, 0x0b, 0x08, 0x00, 0x09, 0x00, 0x00, 0x00
        /*0020*/ 	.byte	0x00, 0x00, 0x00, 0x00


//--------------------- .nv.info._Z26find_topk_kernel_efficientPKfP18GpuSearchResult_v3iii --------------------------
	.section	.nv.info._Z26find_topk_kernel_efficientPKfP18GpuSearchResult_v3iii,"",@"SHT_CUDA_INFO"
	.sectionflags	@""
	.align	4


	//----- nvinfo : EIATTR_CUDA_API_VERSION
	.align		4
        /*0000*/ 	.byte	0x04, 0x37
        /*0002*/ 	.short	(.L_13 - .L_12)
.L_12:
        /*0004*/ 	.word	0x00000082


	//----- nvinfo : EIATTR_KPARAM_INFO
	.align		4
.L_13:
        /*0008*/ 	.byte	0x04, 0x17
        /*000a*/ 	.short	(.L_15 - .L_14)
.L_14:
        /*000c*/ 	.word	0x00000000
        /*0010*/ 	.short	0x0004
        /*0012*/ 	.short	0x0018
        /*0014*/ 	.byte	0x00, 0xf0, 0x11, 0x00


	//----- nvinfo : EIATTR_KPARAM_INFO
	.align		4
.L_15:
        /*0018*/ 	.byte	0x04, 0x17
        /*001a*/ 	.short	(.L_17 - .L_16)
.L_16:
        /*001c*/ 	.word	0x00000000
        /*0020*/ 	.short	0x0003
        /*0022*/ 	.short	0x0014
        /*0024*/ 	.byte	0x00, 0xf0, 0x11, 0x00


	//----- nvinfo : EIATTR_KPARAM_INFO
	.align		4
.L_17:
        /*0028*/ 	.byte	0x04, 0x17
        /*002a*/ 	.short	(.L_19 - .L_18)
.L_18:
        /*002c*/ 	.word	0x00000000
        /*0030*/ 	.short	0x0002
        /*0032*/ 	.short	0x0010
        /*0034*/ 	.byte	0x00, 0xf0, 0x11, 0x00


	//----- nvinfo : EIATTR_KPARAM_INFO
	.align		4
.L_19:
        /*0038*/ 	.byte	0x04, 0x17
        /*003a*/ 	.short	(.L_21 - .L_20)
.L_20:
        /*003c*/ 	.word	0x00000000
        /*0040*/ 	.short	0x0001
        /*0042*/ 	.short	0x0008
        /*0044*/ 	.byte	0x00, 0xf5, 0x21, 0x00


	//----- nvinfo : EIATTR_KPARAM_INFO
	.align		4
.L_21:
        /*0048*/ 	.byte	0x04, 0x17
        /*004a*/ 	.short	(.L_23 - .L_22)
.L_22:
        /*004c*/ 	.word	0x00000000
        /*0050*/ 	.short	0x0000
        /*0052*/ 	.short	0x0000
        /*0054*/ 	.byte	0x00, 0xf5, 0x21, 0x00


	//----- nvinfo : EIATTR_SPARSE_MMA_MASK
	.align		4
.L_23:
        /*0058*/ 	.byte	0x03, 0x50
        /*005a*/ 	.short	0x0000


	//----- nvinfo : EIATTR_MAXREG_COUNT
	.align		4
        /*005c*/ 	.byte	0x03, 0x1b
        /*005e*/ 	.short	0x00ff


	//----- nvinfo : EIATTR_NUM_BARRIERS
	.align		4
        /*0060*/ 	.byte	0x02, 0x4c
        /*0062*/ 	.byte	0x01
	.zero		1


	//----- nvinfo : EIATTR_MERCURY_ISA_VERSION
	.align		4
        /*0064*/ 	.byte	0x03, 0x5f
        /*0066*/ 	.short	0x0101


	//----- nvinfo : EIATTR_VRC_CTA_INIT_COUNT
	.align		4
        /*0068*/ 	.byte	0x02, 0x4a
	.zero		1
	.zero		1


	//----- nvinfo : EIATTR_EXIT_INSTR_OFFSETS
	.align		4
        /*006c*/ 	.byte	0x04, 0x1c
        /*006e*/ 	.short	(.L_25 - .L_24)


	//   ....[0]....
.L_24:
        /*0070*/ 	.word	0x00000050


	//   ....[1]....
        /*0074*/ 	.word	0x00001c20


	//   ....[2]....
        /*0078*/ 	.word	0x000038d0


	//   ....[3]....
        /*007c*/ 	.word	0x00003d60


	//   ....[4]....
        /*0080*/ 	.word	0x00003fd0


	//   ....[5]....
        /*0084*/ 	.word	0x00004180


	//   ....[6]....
        /*0088*/ 	.word	0x000042e0


	//----- nvinfo : EIATTR_CRS_STACK_SIZE
	.align		4
.L_25:
        /*008c*/ 	.byte	0x04, 0x1e
        /*008e*/ 	.short	(.L_27 - .L_26)
.L_26:
        /*0090*/ 	.word	0x00000000


	//----- nvinfo : EIATTR_CBANK_PARAM_SIZE
	.align		4
.L_27:
        /*0094*/ 	.byte	0x03, 0x19
        /*0096*/ 	.short	0x001c


	//----- nvinfo : EIATTR_PARAM_CBANK
	.align		4
        /*0098*/ 	.byte	0x04, 0x0a
        /*009a*/ 	.short	(.L_29 - .L_28)
	.align		4
.L_28:
        /*009c*/ 	.word	index@(.nv.constant0._Z26find_topk_kernel_efficientPKfP18GpuSearchResult_v3iii)
        /*00a0*/ 	.short	0x0380
        /*00a2*/ 	.short	0x001c


	//----- nvinfo : EIATTR_SW_WAR
	.align		4
.L_29:
        /*00a4*/ 	.byte	0x04, 0x36
        /*00a6*/ 	.short	(.L_31 - .L_30)
.L_30:
        /*00a8*/ 	.word	0x00000008
.L_31:


//--------------------- .nv.info._Z28matrix_mul_shared_mem_kernelPKfS0_Pfiii --------------------------
	.section	.nv.info._Z28matrix_mul_shared_mem_kernelPKfS0_Pfiii,"",@"SHT_CUDA_INFO"
	.sectionflags	@""
	.align	4


	//----- nvinfo : EIATTR_CUDA_API_VERSION
	.align		4
        /*0000*/ 	.byte	0x04, 0x37
        /*0002*/ 	.short	(.L_33 - .L_32)
.L_32:
        /*0004*/ 	.word	0x00000082


	//----- nvinfo : EIATTR_KPARAM_INFO
	.align		4
.L_33:
        /*0008*/ 	.byte	0x04, 0x17
        /*000a*/ 	.short	(.L_35 - .L_34)
.L_34:
        /*000c*/ 	.word	0x00000000
        /*0010*/ 	.short	0x0005
        /*0012*/ 	.short	0x0020
        /*0014*/ 	.byte	0x00, 0xf0, 0x11, 0x00


	//----- nvinfo : EIATTR_KPARAM_INFO
	.align		4
.L_35:
        /*0018*/ 	.byte	0x04, 0x17
        /*001a*/ 	.short	(.L_37 - .L_36)
.L_36:
        /*001c*/ 	.word	0x00000000
        /*0020*/ 	.short	0x0004
        /*0022*/ 	.short	0x001c
        /*0024*/ 	.byte	0x00, 0xf0, 0x11, 0x00


	//----- nvinfo : EIATTR_KPARAM_INFO
	.align		4
.L_37:
        /*0028*/ 	.byte	0x04, 0x17
        /*002a*/ 	.short	(.L_39 - .L_38)
.L_38:
        /*002c*/ 	.word	0x00000000
        /*0030*/ 	.short	0x0003
        /*0032*/ 	.short	0x0018
        /*0034*/ 	.byte	0x00, 0xf0, 0x11, 0x00


	//----- nvinfo : EIATTR_KPARAM_INFO
	.align		4
.L_39:
        /*0038*/ 	.byte	0x04, 0x17
        /*003a*/ 	.short	(.L_41 - .L_40)
.L_40:
        /*003c*/ 	.word	0x00000000
        /*0040*/ 	.short	0x0002
        /*0042*/ 	.short	0x0010
        /*0044*/ 	.byte	0x00, 0xf5, 0x21, 0x00


	//----- nvinfo : EIATTR_KPARAM_INFO
	.align		4
.L_41:
        /*0048*/ 	.byte	0x04, 0x17
        /*004a*/ 	.short	(.L_43 - .L_42)
.L_42:
        /*004c*/ 	.word	0x00000000
        /*0050*/ 	.short	0x0001
        /*0052*/ 	.short	0x0008
        /*0054*/ 	.byte	0x00, 0xf5, 0x21, 0x00


	//----- nvinfo : EIATTR_KPARAM_INFO
	.align		4
.L_43:
        /*0058*/ 	.byte	0x04, 0x17
        /*005a*/ 	.short	(.L_45 - .L_44)
.L_44:
        /*005c*/ 	.word	0x00000000
        /*0060*/ 	.short	0x0000
        /*0062*/ 	.short	0x0000
        /*0064*/ 	.byte	0x00, 0xf5, 0x21, 0x00


	//----- nvinfo : EIATTR_SPARSE_MMA_MASK
	.align		4
.L_45:
        /*0068*/ 	.byte	0x03, 0x50
        /*006a*/ 	.short	0x0000


	//----- nvinfo : EIATTR_MAXREG_COUNT
	.align		4
        /*006c*/ 	.byte	0x03, 0x1b
        /*006e*/ 	.short	0x00ff


	//----- nvinfo : EIATTR_NUM_BARRIERS
	.align		4
        /*0070*/ 	.byte	0x02, 0x4c
        /*0072*/ 	.byte	0x01
	.zero		1


	//----- nvinfo : EIATTR_MERCURY_ISA_VERSION
	.align		4
        /*0074*/ 	.byte	0x03, 0x5f
        /*0076*/ 	.short	0x0101


	//----- nvinfo : EIATTR_VRC_CTA_INIT_COUNT
	.align		4
        /*0078*/ 	.byte	0x02, 0x4a
	.zero		1
	.zero		1


	//----- nvinfo : EIATTR_EXIT_INSTR_OFFSETS
	.align		4
        /*007c*/ 	.byte	0x04, 0x1c
        /*007e*/ 	.short	(.L_47 - .L_46)


	//   ....[0]....
.L_46:
        /*0080*/ 	.word	0x00000d10


	//   ....[1]....
        /*0084*/ 	.word	0x00000d60


	//----- nvinfo : EIATTR_CBANK_PARAM_SIZE
	.align		4
.L_47:
        /*0088*/ 	.byte	0x03, 0x19
        /*008a*/ 	.short	0x0024


	//----- nvinfo : EIATTR_PARAM_CBANK
	.align		4
        /*008c*/ 	.byte	0x04, 0x0a
        /*008e*/ 	.short	(.L_49 - .L_48)
	.align		4
.L_48:
        /*0090*/ 	.word	index@(.nv.constant0._Z28matrix_mul_shared_mem_kernelPKfS0_Pfiii)
        /*0094*/ 	.short	0x0380
        /*0096*/ 	.short	0x0024


	//----- nvinfo : EIATTR_SW_WAR
	.align		4
.L_49:
        /*0098*/ 	.byte	0x04, 0x36
        /*009a*/ 	.short	(.L_51 - .L_50)
.L_50:
        /*009c*/ 	.word	0x00000008
.L_51:


//--------------------- .nv.callgraph             --------------------------
	.section	.nv.callgraph,"",@"SHT_CUDA_CALLGRAPH"
	.align	4
	.sectionentsize	8
	.align		4
        /*0000*/ 	.word	0x00000000
	.align		4
        /*0004*/ 	.word	0xffffffff
	.align		4
        /*0008*/ 	.word	0x00000000
	.align		4
        /*000c*/ 	.word	0xfffffffe
	.align		4
        /*0010*/ 	.word	0x00000000
	.align		4
        /*0014*/ 	.word	0xfffffffd
	.align		4
        /*0018*/ 	.word	0x00000000
	.align		4
        /*001c*/ 	.word	0xfffffffc


//--------------------- .text._Z26find_topk_kernel_efficientPKfP18GpuSearchResult_v3iii --------------------------
	.section	.text._Z26find_topk_kernel_efficientPKfP18GpuSearchResult_v3iii,"ax",@progbits
	.align	128
        .global         _Z26find_topk_kernel_efficientPKfP18GpuSearchResult_v3iii
        .type           _Z26find_topk_kernel_efficientPKfP18GpuSearchResult_v3iii,@function
        .size           _Z26find_topk_kernel_efficientPKfP18GpuSearchResult_v3iii,(.L_x_53 - _Z26find_topk_kernel_efficientPKfP18GpuSearchResult_v3iii)
        .other          _Z26find_topk_kernel_efficientPKfP18GpuSearchResult_v3iii,@"STO_CUDA_ENTRY STV_DEFAULT"
_Z26find_topk_kernel_efficientPKfP18GpuSearchResult_v3iii:
.text._Z26find_topk_kernel_efficientPKfP18GpuSearchResult_v3iii:
[----:B------:R-:W0:Y:S08]  /*0000*/  LDC R1, c[0x0][0x37c] ;  /* 0x0000df00ff017b82 */ /* 0x000e300000000800 */
[----:B------:R-:W1:Y:S01]  /*0010*/  S2UR UR14, SR_CTAID.X ;  /* 0x00000000000e79c3 */ /* 0x000e620000002500 */
[----:B0-----:R-:W-:-:S07]  /*0020*/  VIADD R1, R1, 0xffffffb0 ;  /* 0xffffffb001017836 */ /* 0x001fce0000000000 */
[----:B------:R-:W1:Y:S02]  /*0030*/  LDC R10, c[0x0][0x394] ;  /* 0x0000e500ff0a7b82 */ /* 0x000e640000000800 */
[----:B-1----:R-:W-:-:S13]  /*0040*/  ISETP.LE.AND P0, PT, R10, UR14, PT ;  /* 0x0000000e0a007c0c */ /* 0x002fda000bf03270 */
[----:B------:R-:W-:Y:S05]  /*0050*/  @P0 EXIT ;  /* 0x000000000000094d */ /* 0x000fea0003800000 */
[----:B------:R-:W0:Y:S01]  /*0060*/  LDC R3, c[0x0][0x398] ;  /* 0x0000e600ff037b82 */ /* 0x000e220000000800 */
[----:B------:R-:W-:Y:S01]  /*0070*/  VIADD R0, R1, 0x28 ;  /* 0x0000002801007836 */ /* 0x000fe20000000000 */
[C---:B0-----:R-:W-:Y:S01]  /*0080*/  ISETP.GE.AND P0, PT, R3.reuse, 0x1, PT ;  /* 0x000000010300780c */ /* 0x041fe20003f06270 */
[----:B------:R-:W-:-:S12]  /*0090*/  VIADD R25, R3, 0xffffffff ;  /* 0xffffffff03197836 */ /* 0x000fd80000000000 */
[----:B------:R-:W-:Y:S05]  /*00a0*/  @!P0 BRA `(.L_x_0) ;  /* 0x0000000400508947 */ /* 0x000fea0003800000 */
[----:B------:R-:W-:Y:S01]  /*00b0*/  ISETP.GE.U32.AND P0, PT, R25, 0xf, PT ;  /* 0x0000000f1900780c */ /* 0x000fe20003f06070 */
[----:B------:R-:W-:Y:S01]  /*00c0*/  IMAD.MOV.U32 R2, RZ, RZ, RZ ;  /* 0x000000ffff027224 */ /* 0x000fe200078e00ff */
[----:B------:R-:W-:-:S04]  /*00d0*/  LOP3.LUT R11, R3, 0xf, RZ, 0xc0, !PT ;  /* 0x0000000f030b7812 */ /* 0x000fc800078ec0ff */
[----:B------:R-:W-:-:S07]  /*00e0*/  ISETP.NE.AND P1, PT, R11, RZ, PT ;  /* 0x000000ff0b00720c */ /* 0x000fce0003f25270 */
[----:B------:R-:W-:Y:S06]  /*00f0*/  @!P0 BRA `(.L_x_1) ;  /* 0x0000000000688947 */ /* 0x000fec0003800000 */
[----:B------:R-:W-:Y:S01]  /*0100*/  LOP3.LUT R2, R3, 0x7ffffff0, RZ, 0xc0, !PT ;  /* 0x7ffffff003027812 */ /* 0x000fe200078ec0ff */
[----:B------:R-:W-:Y:S02]  /*0110*/  IMAD.MOV.U32 R4, RZ, RZ, RZ ;  /* 0x000000ffff047224 */ /* 0x000fe400078e00ff */
[----:B------:R-:W-:Y:S02]  /*0120*/  IMAD.MOV.U32 R6, RZ, RZ, -0x800001 ;  /* 0xff7fffffff067424 */ /* 0x000fe400078e00ff */
[----:B------:R-:W-:Y:S02]  /*0130*/  IMAD.MOV.U32 R7, RZ, RZ, -0x800001 ;  /* 0xff7fffffff077424 */ /* 0x000fe400078e00ff */
[----:B------:R-:W-:Y:S02]  /*0140*/  IMAD.MOV.U32 R8, RZ, RZ, -0x1 ;  /* 0xffffffffff087424 */ /* 0x000fe400078e00ff */
[----:B------:R-:W-:-:S07]  /*0150*/  IMAD.MOV.U32 R9, RZ, RZ, -0x1 ;  /* 0xffffffffff097424 */ /* 0x000fce00078e00ff */
.L_x_2:
[C---:B0-----:R-:W-:Y:S02]  /*0160*/  IMAD R5, R4.reuse, 0x4, R1 ;  /* 0x0000000404057824 */ /* 0x041fe400078e0201 */
[----:B------:R-:W-:-:S03]  /*0170*/  VIADD R4, R4, 0x10 ;  /* 0x0000001004047836 */ /* 0x000fc60000000000 */
[----:B------:R0:W-:Y:S02]  /*0180*/  STL.64 [R5+0x28], R8 ;  /* 0x0000280805007387 */ /* 0x0001e40000100a00 */
[----:B------:R-:W-:Y:S02]  /*0190*/  ISETP.NE.AND P0, PT, R4, R2, PT ;  /* 0x000000020400720c */ /* 0x000fe40003f05270 */
[----:B------:R0:W-:Y:S04]  /*01a0*/  STL.64 [R5+0x30], R8 ;  /* 0x0000300805007387 */ /* 0x0001e80000100a00 */
[----:B------:R0:W-:Y:S04]  /*01b0*/  STL.64 [R5+0x38], R8 ;  /* 0x0000380805007387 */ /* 0x0001e80000100a00 */
[----:B------:R0:W-:Y:S04]  /*01c0*/  STL.64 [R5], R6 ;  /* 0x0000000605007387 */ /* 0x0001e80000100a00 */
[----:B------:R0:W-:Y:S04]  /*01d0*/  STL.64 [R5+0x8], R6 ;  /* 0x0000080605007387 */ /* 0x0001e80000100a00 */
        /* <DEDUP_REMOVED lines=10> */
[----:B------:R0:W-:Y:S01]  /*0280*/  STL.64 [R5+0x38], R6 ;  /* 0x0000380605007387 */ /* 0x0001e20000100a00 */
[----:B------:R-:W-:Y:S05]  /*0290*/  @P0 BRA `(.L_x_2) ;  /* 0xfffffffc00b00947 */ /* 0x000fea000383ffff */
.L_x_1:
[----:B------:R-:W-:Y:S05]  /*02a0*/  @!P1 BRA `(.L_x_0) ;  /* 0x0000000000d09947 */ /* 0x000fea0003800000 */
[----:B------:R-:W-:Y:S02]  /*02b0*/  ISETP.GE.U32.AND P0, PT, R11, 0x8, PT ;  /* 0x000000080b00780c */ /* 0x000fe40003f06070 */
[----:B0-----:R-:W-:-:S04]  /*02c0*/  LOP3.LUT R6, R3, 0x7, RZ, 0xc0, !PT ;  /* 0x0000000703067812 */ /* 0x001fc800078ec0ff */
[----:B------:R-:W-:-:S07]  /*02d0*/  ISETP.NE.AND P1, PT, R6, RZ, PT ;  /* 0x000000ff0600720c */ /* 0x000fce0003f25270 */
[----:B------:R-:W-:Y:S06]  /*02e0*/  @!P0 BRA `(.L_x_3) ;  /* 0x0000000000508947 */ /* 0x000fec0003800000 */
[C---:B------:R-:W-:Y:S02]  /*02f0*/  IMAD R4, R2.reuse, 0x4, R1 ;  /* 0x0000000402047824 */ /* 0x040fe400078e0201 */
[----:B------:R-:W-:Y:S02]  /*0300*/  IMAD.MOV.U32 R5, RZ, RZ, -0x800001 ;  /* 0xff7fffffff057424 */ /* 0x000fe400078e00ff */
[----:B------:R-:W-:Y:S02]  /*0310*/  IMAD.MOV.U32 R7, RZ, RZ, -0x1 ;  /* 0xffffffffff077424 */ /* 0x000fe400078e00ff */
[----:B------:R-:W-:Y:S01]  /*0320*/  VIADD R2, R2, 0x8 ;  /* 0x0000000802027836 */ /* 0x000fe20000000000 */
[----:B------:R0:W-:Y:S04]  /*0330*/  STL [R4], R5 ;  /* 0x0000000504007387 */ /* 0x0001e80000100800 */
[----:B------:R0:W-:Y:S04]  /*0340*/  STL [R4+0x4], R5 ;  /* 0x0000040504007387 */ /* 0x0001e80000100800 */
        /* <DEDUP_REMOVED lines=13> */
[----:B------:R0:W-:Y:S02]  /*0420*/  STL [R4+0x44], R7 ;  /* 0x0000440704007387 */ /* 0x0001e40000100800 */
.L_x_3:
[----:B------:R-:W-:Y:S05]  /*0430*/  @!P1 BRA `(.L_x_0) ;  /* 0x00000000006c9947 */ /* 0x000fea0003800000 */
[----:B------:R-:W-:Y:S02]  /*0440*/  ISETP.GE.U32.AND P0, PT, R6, 0x4, PT ;  /* 0x000000040600780c */ /* 0x000fe40003f06070 */
[----:B------:R-:W-:-:S04]  /*0450*/  LOP3.LUT R8, R3, 0x3, RZ, 0xc0, !PT ;  /* 0x0000000303087812 */ /* 0x000fc800078ec0ff */
[----:B------:R-:W-:-:S07]  /*0460*/  ISETP.NE.AND P1, PT, R8, RZ, PT ;  /* 0x000000ff0800720c */ /* 0x000fce0003f25270 */
[----:B------:R-:W-:Y:S06]  /*0470*/  @!P0 BRA `(.L_x_4) ;  /* 0x0000000000308947 */ /* 0x000fec0003800000 */
[C---:B0-----:R-:W-:Y:S02]  /*0480*/  IMAD R4, R2.reuse, 0x4, R1 ;  /* 0x0000000402047824 */ /* 0x041fe400078e0201 */
        /* <DEDUP_REMOVED lines=10> */
[----:B------:R1:W-:Y:S02]  /*0530*/  STL [R4+0x34], R7 ;  /* 0x0000340704007387 */ /* 0x0003e40000100800 */
.L_x_4:
[----:B------:R-:W-:Y:S05]  /*0540*/  @!P1 BRA `(.L_x_0) ;  /* 0x0000000000289947 */ /* 0x000fea0003800000 */
[----:B01----:R-:W-:Y:S01]  /*0550*/  IMAD.MOV.U32 R5, RZ, RZ, -0x800001 ;  /* 0xff7fffffff057424 */ /* 0x003fe200078e00ff */
[----:B------:R-:W-:Y:S01]  /*0560*/  UMOV UR4, URZ ;  /* 0x000000ff00047c82 */ /* 0x000fe20008000000 */
[----:B------:R-:W-:-:S07]  /*0570*/  IMAD.MOV.U32 R7, RZ, RZ, -0x1 ;  /* 0xffffffffff077424 */ /* 0x000fce00078e00ff */
.L_x_5:
[C---:B------:R-:W-:Y:S01]  /*0580*/  IMAD R4, R2.reuse, 0x4, R1 ;  /* 0x0000000402047824 */ /* 0x040fe200078e0201 */
[----:B------:R-:W-:Y:S01]  /*0590*/  UIADD3 UR4, UPT, UPT, UR4, 0x1, URZ ;  /* 0x0000000104047890 */ /* 0x000fe2000fffe0ff */
[----:B------:R-:W-:-:S03]  /*05a0*/  VIADD R2, R2, 0x1 ;  /* 0x0000000102027836 */ /* 0x000fc60000000000 */
[----:B------:R2:W-:Y:S02]  /*05b0*/  STL [R4], R5 ;  /* 0x0000000504007387 */ /* 0x0005e40000100800 */
[----:B------:R-:W-:Y:S02]  /*05c0*/  ISETP.NE.AND P0, PT, R8, UR4, PT ;  /* 0x0000000408007c0c */ /* 0x000fe4000bf05270 */
[----:B------:R2:W-:Y:S11]  /*05d0*/  STL [R4+0x28], R7 ;  /* 0x0000280704007387 */ /* 0x0005f60000100800 */
[----:B--2---:R-:W-:Y:S05]  /*05e0*/  @P0 BRA `(.L_x_5) ;  /* 0xfffffffc00e40947 */ /* 0x004fea000383ffff */
.L_x_0:
[----:B------:R-:W2:Y:S01]  /*05f0*/  S2R R2, SR_TID.X ;  /* 0x0000000000027919 */ /* 0x000ea20000002100 */
[----:B------:R-:W2:Y:S01]  /*0600*/  LDCU UR4, c[0x0][0x390] ;  /* 0x00007200ff0477ac */ /* 0x000ea20008000800 */
[----:B------:R-:W-:Y:S01]  /*0610*/  BSSY.RECONVERGENT B0, `(.L_x_6) ;  /* 0x00000c6000007945 */ /* 0x000fe20003800200 */
[----:B------:R-:W3:Y:S01]  /*0620*/  LDCU.64 UR10, c[0x0][0x358] ;  /* 0x00006b00ff0a77ac */ /* 0x000ee20008000a00 */
[----:B--2---:R-:W-:-:S13]  /*0630*/  ISETP.GE.AND P0, PT, R2, UR4, PT ;  /* 0x0000000402007c0c */ /* 0x004fda000bf06270 */
[----:B---3--:R-:W-:Y:S05]  /*0640*/  @P0 BRA `(.L_x_7) ;  /* 0x0000000c00080947 */ /* 0x008fea0003800000 */
[----:B------:R-:W2:Y:S01]  /*0650*/  LDC R18, c[0x0][0x360] ;  /* 0x0000d800ff127b82 */ /* 0x000ea20000000800 */
[----:B------:R-:W-:-:S13]  /*0660*/  ISETP.GT.AND P0, PT, R3, 0x1, PT ;  /* 0x000000010300780c */ /* 0x000fda0003f04270 */
[----:B------:R-:W-:Y:S05]  /*0670*/  @P0 BRA `(.L_x_8) ;  /* 0x0000000000500947 */ /* 0x000fea0003800000 */
[----:B01----:R-:W3:Y:S01]  /*0680*/  LDL R4, [R1] ;  /* 0x0000000001047983 */ /* 0x003ee20000100800 */
[----:B------:R-:W0:Y:S03]  /*0690*/  LDC.64 R8, c[0x0][0x380] ;  /* 0x0000e000ff087b82 */ /* 0x000e260000000a00 */
[----:B------:R1:W5:Y:S01]  /*06a0*/  LDL R6, [R1+0x28] ;  /* 0x0000280001067983 */ /* 0x0003620000100800 */
[----:B------:R-:W-:Y:S01]  /*06b0*/  BSSY.RECONVERGENT B1, `(.L_x_9) ;  /* 0x000000d000017945 */ /* 0x000fe20003800200 */
[----:B------:R-:W-:Y:S02]  /*06c0*/  IMAD.MOV.U32 R5, RZ, RZ, R2 ;  /* 0x000000ffff057224 */ /* 0x000fe400078e0002 */
[----:B01-3--:R-:W-:-:S07]  /*06d0*/  IMAD.MOV.U32 R3, RZ, RZ, R4 ;  /* 0x000000ffff037224 */ /* 0x00bfce00078e0004 */
.L_x_10:
[----:B------:R-:W-:-:S04]  /*06e0*/  IMAD R13, R5, R10, UR14 ;  /* 0x0000000e050d7e24 */ /* 0x000fc8000f8e020a */
[----:B------:R-:W-:-:S06]  /*06f0*/  IMAD.WIDE R12, R13, 0x4, R8 ;  /* 0x000000040d0c7825 */ /* 0x000fcc00078e0208 */
[----:B------:R-:W3:Y:S02]  /*0700*/  LDG.E R12, desc[UR10][R12.64] ;  /* 0x0000000a0c0c7981 */ /* 0x000ee4000c1e1900 */
[----:B---3--:R-:W-:-:S04]  /*0710*/  FSETP.GT.AND P0, PT, R12, R3, PT ;  /* 0x000000030c00720b */ /* 0x008fc80003f04000 */
[----:B-----5:R-:W-:Y:S01]  /*0720*/  SEL R6, R5, R6, P0 ;  /* 0x0000000605067207 */ /* 0x020fe20000000000 */
[----:B--2---:R-:W-:Y:S01]  /*0730*/  IMAD.IADD R5, R18, 0x1, R5 ;  /* 0x0000000112057824 */ /* 0x004fe200078e0205 */
[C---:B------:R-:W-:Y:S02]  /*0740*/  FSEL R4, R12.reuse, R4, P0 ;  /* 0x000000040c047208 */ /* 0x040fe40000000000 */
[----:B------:R-:W-:Y:S02]  /*0750*/  FSEL R3, R12, R3, P0 ;  /* 0x000000030c037208 */ /* 0x000fe40000000000 */
[----:B------:R-:W-:-:S13]  /*0760*/  ISETP.GE.AND P1, PT, R5, UR4, PT ;  /* 0x0000000405007c0c */ /* 0x000fda000bf26270 */
[----:B------:R-:W-:Y:S05]  /*0770*/  @!P1 BRA `(.L_x_10) ;  /* 0xfffffffc00d89947 */ /* 0x000fea000383ffff */
[----:B------:R-:W-:Y:S05]  /*0780*/  BSYNC.RECONVERGENT B1 ;  /* 0x0000000000017941 */ /* 0x000fea0003800200 */
.L_x_9:
[----:B------:R2:W-:Y:S04]  /*0790*/  STL [R1], R4 ;  /* 0x0000000401007387 */ /* 0x0005e80000100800 */
[----:B------:R2:W-:Y:S01]  /*07a0*/  STL [R1+0x28], R6 ;  /* 0x0000280601007387 */ /* 0x0005e20000100800 */
[----:B------:R-:W-:Y:S05]  /*07b0*/  BRA `(.L_x_7) ;  /* 0x0000000800ac7947 */ /* 0x000fea0003800000 */
.L_x_8:
[----:B------:R-:W-:Y:S01]  /*07c0*/  VIADD R19, R3, 0x7 ;  /* 0x0000000703137836 */ /* 0x000fe20000000000 */
[----:B------:R-:W-:Y:S01]  /*07d0*/  LOP3.LUT R20, R25, 0xfffffff0, RZ, 0xc0, !PT ;  /* 0xfffffff019147812 */ /* 0x000fe200078ec0ff */
[C---:B------:R-:W-:Y:S02]  /*07e0*/  VIADD R24, R3.reuse, 0xf ;  /* 0x0000000f03187836 */ /* 0x040fe40000000000 */
[----:B------:R-:W-:Y:S01]  /*07f0*/  VIADD R3, R3, 0xfffffffe ;  /* 0xfffffffe03037836 */ /* 0x000fe20000000000 */
[----:B01----:R-:W-:Y:S01]  /*0800*/  LOP3.LUT R5, R19, 0x7, RZ, 0xc0, !PT ;  /* 0x0000000713057812 */ /* 0x003fe200078ec0ff */
[----:B------:R-:W-:Y:S01]  /*0810*/  IMAD.MOV.U32 R21, RZ, RZ, R2 ;  /* 0x000000ffff157224 */ /* 0x000fe200078e0002 */
[----:B------:R-:W-:Y:S02]  /*0820*/  LOP3.LUT R4, R24, 0xf, RZ, 0xc0, !PT ;  /* 0x0000000f18047812 */ /* 0x000fe400078ec0ff */
[----:B------:R-:W-:Y:S01]  /*0830*/  ISETP.GE.U32.AND P0, PT, R3, 0xf, PT ;  /* 0x0000000f0300780c */ /* 0x000fe20003f06070 */
[----:B------:R-:W-:Y:S01]  /*0840*/  VIADD R5, R5, 0xffffffff ;  /* 0xffffffff05057836 */ /* 0x000fe20000000000 */
[----:B------:R-:W-:Y:S01]  /*0850*/  LOP3.LUT R19, R19, 0x3, RZ, 0xc0, !PT ;  /* 0x0000000313137812 */ /* 0x000fe200078ec0ff */
[----:B------:R-:W-:-:S03]  /*0860*/  VIADD R4, R4, 0xffffffff ;  /* 0xffffffff04047836 */ /* 0x000fc60000000000 */
[----:B------:R-:W-:Y:S02]  /*0870*/  ISETP.GE.U32.AND P1, PT, R5, 0x3, PT ;  /* 0x000000030500780c */ /* 0x000fe40003f26070 */
[----:B------:R-:W-:-:S13]  /*0880*/  ISETP.GE.U32.AND P2, PT, R4, 0x7, PT ;  /* 0x000000070400780c */ /* 0x000fda0003f46070 */
.L_x_16:
[----:B------:R-:W0:Y:S01]  /*0890*/  LDC R4, c[0x0][0x394] ;  /* 0x0000e500ff047b82 */ /* 0x000e220000000800 */
[----:B-1----:R1:W5:Y:S07]  /*08a0*/  LDL R14, [R1] ;  /* 0x00000000010e7983 */ /* 0x00236e0000100800 */
[----:B------:R-:W3:Y:S01]  /*08b0*/  LDC.64 R6, c[0x0][0x380] ;  /* 0x0000e000ff067b82 */ /* 0x000ee20000000a00 */
[----:B0-----:R-:W-:-:S04]  /*08c0*/  IMAD R3, R21, R4, UR14 ;  /* 0x0000000e15037e24 */ /* 0x001fc8000f8e0204 */
[----:B---3--:R-:W-:-:S05]  /*08d0*/  IMAD.WIDE R6, R3, 0x4, R6 ;  /* 0x0000000403067825 */ /* 0x008fca00078e0206 */
[----:B------:R1:W5:Y:S01]  /*08e0*/  LDG.E R5, desc[UR10][R6.64] ;  /* 0x0000000a06057981 */ /* 0x000362000c1e1900 */
[----:B------:R-:W-:Y:S01]  /*08f0*/  LOP3.LUT P3, RZ, R25, 0xf, RZ, 0xc0, !PT ;  /* 0x0000000f19ff7812 */ /* 0x000fe2000786c0ff */
[----:B------:R-:W-:Y:S02]  /*0900*/  IMAD.MOV.U32 R3, RZ, RZ, RZ ;  /* 0x000000ffff037224 */ /* 0x000fe400078e00ff */
[----:B------:R-:W-:Y:S01]  /*0910*/  IMAD.MOV.U32 R4, RZ, RZ, 0x1 ;  /* 0x00000001ff047424 */ /* 0x000fe200078e00ff */
[----:B------:R-:W-:Y:S09]  /*0920*/  @!P0 BRA `(.L_x_11) ;  /* 0x0000000400008947 */ /* 0x000ff20003800000 */
[----:B------:R-:W-:Y:S02]  /*0930*/  IMAD.MOV.U32 R3, RZ, RZ, RZ ;  /* 0x000000ffff037224 */ /* 0x000fe400078e00ff */
[----:B------:R-:W-:-:S07]  /*0940*/  IMAD.MOV.U32 R4, RZ, RZ, 0x1 ;  /* 0x00000001ff047424 */ /* 0x000fce00078e00ff */
.L_x_12:
[----:B------:R-:W-:-:S05]  /*0950*/  IMAD R22, R4, 0x4, R1 ;  /* 0x0000000404167824 */ /* 0x000fca00078e0201 */
[----:B------:R-:W3:Y:S04]  /*0960*/  LDL R15, [R22] ;  /* 0x00000000160f7983 */ /* 0x000ee80000100800 */
[----:B------:R-:W4:Y:S04]  /*0970*/  LDL.64 R16, [R22+0x4] ;  /* 0x0000040016107983 */ /* 0x000f280000100a00 */
[----:B-1----:R-:W2:Y:S04]  /*0980*/  LDL.64 R6, [R22+0xc] ;  /* 0x00000c0016067983 */ /* 0x002ea80000100a00 */
[----:B------:R-:W2:Y:S04]  /*0990*/  LDL.64 R8, [R22+0x14] ;  /* 0x0000140016087983 */ /* 0x000ea80000100a00 */
[----:B------:R-:W2:Y:S04]  /*09a0*/  LDL.64 R10, [R22+0x1c] ;  /* 0x00001c00160a7983 */ /* 0x000ea80000100a00 */
[----:B------:R-:W2:Y:S01]  /*09b0*/  LDL.64 R12, [R22+0x24] ;  /* 0x00002400160c7983 */ /* 0x000ea20000100a00 */
[----:B---3-5:R-:W-:-:S04]  /*09c0*/  FSETP.GEU.AND P6, PT, R15, R14, PT ;  /* 0x0000000e0f00720b */ /* 0x028fc80003fce000 */
[----:B------:R-:W-:Y:S02]  /*09d0*/  FSEL R23, R15, R14, !P6 ;  /* 0x0000000e0f177208 */ /* 0x000fe40007000000 */
[----:B------:R-:W3:Y:S02]  /*09e0*/  LDL.64 R14, [R22+0x2c] ;  /* 0x00002c00160e7983 */ /* 0x000ee40000100a00 */
[----:B----4-:R-:W-:-:S04]  /*09f0*/  FSETP.GEU.AND P5, PT, R16, R23, PT ;  /* 0x000000171000720b */ /* 0x010fc80003fae000 */
[----:B------:R-:W-:Y:S02]  /*0a00*/  FSEL R16, R16, R23, !P5 ;  /* 0x0000001710107208 */ /* 0x000fe40006800000 */
[----:B------:R-:W4:Y:S02]  /*0a10*/  LDL R23, [R22+0x3c] ;  /* 0x00003c0016177983 */ /* 0x000f240000100800 */
[----:B------:R-:W-:-:S04]  /*0a20*/  FSETP.GEU.AND P4, PT, R17, R16, PT ;  /* 0x000000101100720b */ /* 0x000fc80003f8e000 */
[----:B------:R-:W-:Y:S02]  /*0a30*/  FSEL R27, R17, R16, !P4 ;  /* 0x00000010111b7208 */ /* 0x000fe40006000000 */
[----:B------:R-:W4:Y:S01]  /*0a40*/  LDL.64 R16, [R22+0x34] ;  /* 0x0000340016107983 */ /* 0x000f220000100a00 */
[----:B------:R-:W-:Y:S02]  /*0a50*/  SEL R3, R4, R3, !P6 ;  /* 0x0000000304037207 */ /* 0x000fe40007000000 */
[----:B--2---:R-:W-:Y:S01]  /*0a60*/  FSETP.GEU.AND P6, PT, R6, R27, PT ;  /* 0x0000001b0600720b */ /* 0x004fe20003fce000 */
[----:B------:R-:W-:-:S03]  /*0a70*/  @!P5 VIADD R3, R4, 0x1 ;  /* 0x000000010403d836 */ /* 0x000fc60000000000 */
[----:B------:R-:W-:-:S04]  /*0a80*/  FSEL R6, R6, R27, !P6 ;  /* 0x0000001b06067208 */ /* 0x000fc80007000000 */
[----:B------:R-:W-:Y:S01]  /*0a90*/  FSETP.GEU.AND P5, PT, R7, R6, PT ;  /* 0x000000060700720b */ /* 0x000fe20003fae000 */
        /* <DEDUP_REMOVED lines=19> */
[----:B------:R-:W-:Y:S01]  /*0bd0*/  FSEL R13, R13, R12, !P5 ;  /* 0x0000000c0d0d7208 */ /* 0x000fe20006800000 */
[----:B------:R-:W-:-:S08]  /*0be0*/  @!P6 VIADD R3, R4, 0x9 ;  /* 0x000000090403e836 */ /* 0x000fd00000000000 */
[C---:B------:R-:W-:Y:S02]  /*0bf0*/  @!P5 VIADD R3, R4.reuse, 0xa ;  /* 0x0000000a0403d836 */ /* 0x040fe40000000000 */
[----:B------:R-:W-:Y:S01]  /*0c00*/  VIADD R6, R4, 0xf ;  /* 0x0000000f04067836 */ /* 0x000fe20000000000 */
[----:B---3--:R-:W-:-:S04]  /*0c10*/  FSETP.GEU.AND P4, PT, R14, R13, PT ;  /* 0x0000000d0e00720b */ /* 0x008fc80003f8e000 */
[----:B------:R-:W-:-:S04]  /*0c20*/  FSEL R14, R14, R13, !P4 ;  /* 0x0000000d0e0e7208 */ /* 0x000fc80006000000 */
[----:B------:R-:W-:-:S04]  /*0c30*/  FSETP.GEU.AND P6, PT, R15, R14, PT ;  /* 0x0000000e0f00720b */ /* 0x000fc80003fce000 */
[----:B------:R-:W-:-:S04]  /*0c40*/  FSEL R15, R15, R14, !P6 ;  /* 0x0000000e0f0f7208 */ /* 0x000fc80007000000 */
[----:B----4-:R-:W-:Y:S01]  /*0c50*/  FSETP.GEU.AND P5, PT, R16, R15, PT ;  /* 0x0000000f1000720b */ /* 0x010fe20003fae000 */
[----:B------:R-:W-:-:S03]  /*0c60*/  @!P4 VIADD R3, R4, 0xb ;  /* 0x0000000b0403c836 */ /* 0x000fc60000000000 */
[----:B------:R-:W-:Y:S01]  /*0c70*/  FSEL R16, R16, R15, !P5 ;  /* 0x0000000f10107208 */ /* 0x000fe20006800000 */
[----:B------:R-:W-:-:S03]  /*0c80*/  @!P6 VIADD R3, R4, 0xc ;  /* 0x0000000c0403e836 */ /* 0x000fc60000000000 */
[C---:B------:R-:W-:Y:S02]  /*0c90*/  FSETP.GEU.AND P4, PT, R17.reuse, R16, PT ;  /* 0x000000101100720b */ /* 0x040fe40003f8e000 */
[----:B------:R-:W-:Y:S02]  /*0ca0*/  ISETP.NE.AND P6, PT, R6, R20, PT ;  /* 0x000000140600720c */ /* 0x000fe40003fc5270 */
[----:B------:R-:W-:Y:S01]  /*0cb0*/  FSEL R14, R17, R16, !P4 ;  /* 0x00000010110e7208 */ /* 0x000fe20006000000 */
[----:B------:R-:W-:-:S03]  /*0cc0*/  @!P5 VIADD R3, R4, 0xd ;  /* 0x0000000d0403d836 */ /* 0x000fc60000000000 */
[----:B------:R-:W-:-:S05]  /*0cd0*/  FSETP.GEU.AND P5, PT, R23, R14, PT ;  /* 0x0000000e1700720b */ /* 0x000fca0003fae000 */
[C---:B------:R-:W-:Y:S01]  /*0ce0*/  @!P4 VIADD R3, R4.reuse, 0xe ;  /* 0x0000000e0403c836 */ /* 0x040fe20000000000 */
[----:B------:R-:W-:Y:S01]  /*0cf0*/  FSEL R14, R23, R14, !P5 ;  /* 0x0000000e170e7208 */ /* 0x000fe20006800000 */
[----:B------:R-:W-:-:S03]  /*0d00*/  VIADD R4, R4, 0x10 ;  /* 0x0000001004047836 */ /* 0x000fc60000000000 */
[----:B------:R-:W-:Y:S01]  /*0d10*/  SEL R3, R6, R3, !P5 ;  /* 0x0000000306037207 */ /* 0x000fe20006800000 */
[----:B------:R-:W-:Y:S06]  /*0d20*/  @P6 BRA `(.L_x_12) ;  /* 0xfffffffc00086947 */ /* 0x000fec000383ffff */
.L_x_11:
[----:B------:R-:W-:Y:S05]  /*0d30*/  @!P3 BRA `(.L_x_13) ;  /* 0x00000004002cb947 */ /* 0x000fea0003800000 */
[----:B------:R-:W-:Y:S01]  /*0d40*/  LOP3.LUT P3, RZ, R24, 0x7, RZ, 0xc0, !PT ;  /* 0x0000000718ff7812 */ /* 0x000fe2000786c0ff */
[----:B------:R-:W-:-:S12]  /*0d50*/  @!P2 BRA `(.L_x_14) ;  /* 0x000000000088a947 */ /* 0x000fd80003800000 */
[----:B-1----:R-:W-:-:S05]  /*0d60*/  IMAD R6, R4, 0x4, R1 ;  /* 0x0000000404067824 */ /* 0x002fca00078e0201 */
[----:B------:R-:W3:Y:S04]  /*0d70*/  LDL R7, [R6] ;  /* 0x0000000006077983 */ /* 0x000ee80000100800 */
[----:B------:R-:W4:Y:S04]  /*0d80*/  LDL R8, [R6+0x4] ;  /* 0x0000040006087983 */ /* 0x000f280000100800 */
[----:B------:R-:W2:Y:S04]  /*0d90*/  LDL R10, [R6+0x8] ;  /* 0x00000800060a7983 */ /* 0x000ea80000100800 */
[----:B------:R-:W2:Y:S04]  /*0da0*/  LDL R12, [R6+0xc] ;  /* 0x00000c00060c7983 */ /* 0x000ea80000100800 */
[----:B------:R-:W2:Y:S04]  /*0db0*/  LDL R16, [R6+0x10] ;  /* 0x0000100006107983 */ /* 0x000ea80000100800 */
[----:B------:R-:W2:Y:S04]  /*0dc0*/  LDL R22, [R6+0x14] ;  /* 0x0000140006167983 */ /* 0x000ea80000100800 */
[----:B------:R-:W2:Y:S04]  /*0dd0*/  LDL R26, [R6+0x18] ;  /* 0x00001800061a7983 */ /* 0x000ea80000100800 */
[----:B------:R-:W2:Y:S01]  /*0de0*/  LDL R28, [R6+0x1c] ;  /* 0x00001c00061c7983 */ /* 0x000ea20000100800 */
[----:B---3-5:R-:W-:-:S04]  /*0df0*/  FSETP.GEU.AND P5, PT, R7, R14, PT ;  /* 0x0000000e0700720b */ /* 0x028fc80003fae000 */
[----:B------:R-:W-:Y:S02]  /*0e00*/  FSEL R7, R7, R14, !P5 ;  /* 0x0000000e07077208 */ /* 0x000fe40006800000 */
[----:B------:R-:W-:Y:S02]  /*0e10*/  SEL R3, R4, R3, !P5 ;  /* 0x0000000304037207 */ /* 0x000fe40006800000 */
[----:B----4-:R-:W-:-:S04]  /*0e20*/  FSETP.GEU.AND P4, PT, R8, R7, PT ;  /* 0x000000070800720b */ /* 0x010fc80003f8e000 */
[----:B------:R-:W-:-:S04]  /*0e30*/  FSEL R7, R8, R7, !P4 ;  /* 0x0000000708077208 */ /* 0x000fc80006000000 */
[----:B--2---:R-:W-:-:S04]  /*0e40*/  FSETP.GEU.AND P6, PT, R10, R7, PT ;  /* 0x000000070a00720b */ /* 0x004fc80003fce000 */
[----:B------:R-:W-:Y:S01]  /*0e50*/  FSEL R7, R10, R7, !P6 ;  /* 0x000000070a077208 */ /* 0x000fe20007000000 */
[----:B------:R-:W-:-:S03]  /*0e60*/  @!P4 VIADD R3, R4, 0x1 ;  /* 0x000000010403c836 */ /* 0x000fc60000000000 */
[----:B------:R-:W-:-:S04]  /*0e70*/  FSETP.GEU.AND P5, PT, R12, R7, PT ;  /* 0x000000070c00720b */ /* 0x000fc80003fae000 */
        /* <DEDUP_REMOVED lines=13> */
[----:B------:R-:W-:-:S08]  /*0f50*/  @!P5 VIADD R3, R4, 0x6 ;  /* 0x000000060403d836 */ /* 0x000fd00000000000 */
[C---:B------:R-:W-:Y:S02]  /*0f60*/  @!P4 VIADD R3, R4.reuse, 0x7 ;  /* 0x000000070403c836 */ /* 0x040fe40000000000 */
[----:B------:R-:W-:-:S07]  /*0f70*/  VIADD R4, R4, 0x8 ;  /* 0x0000000804047836 */ /* 0x000fce0000000000 */
.L_x_14:
[----:B------:R-:W-:Y:S05]  /*0f80*/  @!P3 BRA `(.L_x_13) ;  /* 0x000000000098b947 */ /* 0x000fea0003800000 */
[----:B------:R-:W-:Y:S01]  /*0f90*/  ISETP.NE.AND P3, PT, R19, RZ, PT ;  /* 0x000000ff1300720c */ /* 0x000fe20003f65270 */
[----:B------:R-:W-:-:S12]  /*0fa0*/  @!P1 BRA `(.L_x_15) ;  /* 0x0000000000489947 */ /* 0x000fd80003800000 */
[----:B-1----:R-:W-:-:S05]  /*0fb0*/  IMAD R6, R4, 0x4, R1 ;  /* 0x0000000404067824 */ /* 0x002fca00078e0201 */
[----:B------:R-:W3:Y:S04]  /*0fc0*/  LDL R7, [R6] ;  /* 0x0000000006077983 */ /* 0x000ee80000100800 */
[----:B------:R-:W4:Y:S04]  /*0fd0*/  LDL R8, [R6+0x4] ;  /* 0x0000040006087983 */ /* 0x000f280000100800 */
        /* <DEDUP_REMOVED lines=12> */
[----:B------:R-:W-:-:S08]  /*10a0*/  @!P4 VIADD R3, R4, 0x2 ;  /* 0x000000020403c836 */ /* 0x000fd00000000000 */
[C---:B------:R-:W-:Y:S02]  /*10b0*/  @!P6 VIADD R3, R4.reuse, 0x3 ;  /* 0x000000030403e836 */ /* 0x040fe40000000000 */
[----:B------:R-:W-:-:S07]  /*10c0*/  VIADD R4, R4, 0x4 ;  /* 0x0000000404047836 */ /* 0x000fce0000000000 */
.L_x_15:
[----:B------:R-:W-:Y:S05]  /*10d0*/  @!P3 BRA `(.L_x_13) ;  /* 0x000000000044b947 */ /* 0x000fea0003800000 */
[----:B-1----:R-:W-:-:S05]  /*10e0*/  IMAD R6, R4, 0x4, R1 ;  /* 0x0000000404067824 */ /* 0x002fca00078e0201 */
[----:B------:R-:W3:Y:S01]  /*10f0*/  LDL R7, [R6] ;  /* 0x0000000006077983 */ /* 0x000ee20000100800 */
[----:B------:R-:W-:Y:S02]  /*1100*/  ISETP.NE.AND P4, PT, R19, 0x1, PT ;  /* 0x000000011300780c */ /* 0x000fe40003f85270 */
[----:B---3-5:R-:W-:-:S04]  /*1110*/  FSETP.GEU.AND P3, PT, R7, R14, PT ;  /* 0x0000000e0700720b */ /* 0x028fc80003f6e000 */
[----:B------:R-:W-:Y:S02]  /*1120*/  FSEL R14, R7, R14, !P3 ;  /* 0x0000000e070e7208 */ /* 0x000fe40005800000 */
[----:B------:R-:W-:-:S05]  /*1130*/  SEL R3, R4, R3, !P3 ;  /* 0x0000000304037207 */ /* 0x000fca0005800000 */
[----:B------:R-:W-:Y:S05]  /*1140*/  @!P4 BRA `(.L_x_13) ;  /* 0x000000000028c947 */ /* 0x000fea0003800000 */
[----:B------:R-:W3:Y:S01]  /*1150*/  LDL R7, [R6+0x4] ;  /* 0x0000040006077983 */ /* 0x000ee20000100800 */
[----:B------:R-:W-:Y:S02]  /*1160*/  ISETP.NE.AND P4, PT, R19, 0x2, PT ;  /* 0x000000021300780c */ /* 0x000fe40003f85270 */
[----:B---3--:R-:W-:-:S04]  /*1170*/  FSETP.GEU.AND P3, PT, R7, R14, PT ;  /* 0x0000000e0700720b */ /* 0x008fc80003f6e000 */
[----:B------:R-:W-:-:S09]  /*1180*/  FSEL R14, R7, R14, !P3 ;  /* 0x0000000e070e7208 */ /* 0x000fd20005800000 */
[----:B------:R-:W-:Y:S01]  /*1190*/  @!P3 VIADD R3, R4, 0x1 ;  /* 0x000000010403b836 */ /* 0x000fe20000000000 */
[----:B------:R-:W-:Y:S06]  /*11a0*/  @!P4 BRA `(.L_x_13) ;  /* 0x000000000010c947 */ /* 0x000fec0003800000 */
[----:B------:R-:W3:Y:S02]  /*11b0*/  LDL R7, [R6+0x8] ;  /* 0x0000080006077983 */ /* 0x000ee40000100800 */
[----:B---3--:R-:W-:-:S13]  /*11c0*/  FSETP.GEU.AND P3, PT, R7, R14, PT ;  /* 0x0000000e0700720b */ /* 0x008fda0003f6e000 */
[----:B------:R-:W-:Y:S02]  /*11d0*/  @!P3 VIADD R3, R4, 0x2 ;  /* 0x000000020403b836 */ /* 0x000fe40000000000 */
[----:B------:R-:W-:-:S07]  /*11e0*/  @!P3 IMAD.MOV.U32 R14, RZ, RZ, R7 ;  /* 0x000000ffff0eb224 */ /* 0x000fce00078e0007 */
.L_x_13:
[----:B-----5:R-:W-:Y:S01]  /*11f0*/  FSETP.GT.AND P3, PT, R5, R14, PT ;  /* 0x0000000e0500720b */ /* 0x020fe20003f64000 */
[----:B------:R-:W0:-:S12]  /*1200*/  LDCU UR5, c[0x0][0x390] ;  /* 0x00007200ff0577ac */ /* 0x000e180008000800 */
[----:B------:R-:W-:-:S05]  /*1210*/  @P3 IMAD R4, R3, 0x4, R1 ;  /* 0x0000000403043824 */ /* 0x000fca00078e0201 */
[----:B------:R2:W-:Y:S04]  /*1220*/  @P3 STL [R4+0x28], R21 ;  /* 0x0000281504003387 */ /* 0x0005e80000100800 */
[----:B------:R3:W-:Y:S01]  /*1230*/  @P3 STL [R4], R5 ;  /* 0x0000000504003387 */ /* 0x0007e20000100800 */
[----:B--2---:R-:W-:-:S05]  /*1240*/  IMAD.IADD R21, R18, 0x1, R21 ;  /* 0x0000000112157824 */ /* 0x004fca00078e0215 */
[----:B0-----:R-:W-:-:S13]  /*1250*/  ISETP.GE.AND P3, PT, R21, UR5, PT ;  /* 0x0000000515007c0c */ /* 0x001fda000bf66270 */
[----:B---3--:R-:W-:Y:S05]  /*1260*/  @!P3 BRA `(.L_x_16) ;  /* 0xfffffff40088b947 */ /* 0x008fea000383ffff */
.L_x_7:
[----:B------:R-:W-:Y:S05]  /*1270*/  BSYNC.RECONVERGENT B0 ;  /* 0x0000000000007941 */ /* 0x000fea0003800200 */
.L_x_6:
[----:B------:R-:W3:Y:S01]  /*1280*/  LDCU UR15, c[0x0][0x398] ;  /* 0x00007300ff0f77ac */ /* 0x000ee20008000800 */
[----:B------:R-:W4:Y:S01]  /*1290*/  S2UR UR6, SR_CgaCtaId ;  /* 0x00000000000679c3 */ /* 0x000f220000008800 */
[----:B------:R-:W5:Y:S01]  /*12a0*/  LDCU UR5, c[0x0][0x360] ;  /* 0x00006c00ff0577ac */ /* 0x000f620008000800 */
[----:B------:R-:W-:Y:S01]  /*12b0*/  UMOV UR4, 0x400 ;  /* 0x0000040000047882 */ /* 0x000fe20000000000 */
[----:B---3--:R-:W-:Y:S02]  /*12c0*/  UISETP.GE.AND UP0, UPT, UR15, 0x1, UPT ;  /* 0x000000010f00788c */ /* 0x008fe4000bf06270 */
[----:B-----5:R-:W-:Y:S02]  /*12d0*/  UIMAD UR5, UR5, UR15, URZ ;  /* 0x0000000f050572a4 */ /* 0x020fe4000f8e02ff */
[----:B----4-:R-:W-:-:S04]  /*12e0*/  ULEA UR6, UR6, UR4, 0x18 ;  /* 0x0000000406067291 */ /* 0x010fc8000f8ec0ff */
[----:B------:R-:W-:Y:S01]  /*12f0*/  ULEA UR12, UR5, UR6, 0x2 ;  /* 0x00000006050c7291 */ /* 0x000fe2000f8e10ff */
[----:B------:R-:W-:Y:S11]  /*1300*/  BRA.U !UP0, `(.L_x_17) ;  /* 0x00000009083c7547 */ /* 0x000ff6000b800000 */
[----:B------:R-:W-:Y:S01]  /*1310*/  UIADD3 UR4, UPT, UPT, UR15, -0x1, URZ ;  /* 0xffffffff0f047890 */ /* 0x000fe2000fffe0ff */
[----:B------:R-:W-:Y:S01]  /*1320*/  IMAD.MOV.U32 R3, RZ, RZ, RZ ;  /* 0x000000ffff037224 */ /* 0x000fe200078e00ff */
[----:B------:R-:W-:Y:S02]  /*1330*/  ULOP3.LUT UR7, UR15, 0xf, URZ, 0xc0, !UPT ;  /* 0x0000000f0f077892 */ /* 0x000fe4000f8ec0ff */
[----:B------:R-:W-:Y:S02]  /*1340*/  UISETP.GE.U32.AND UP1, UPT, UR4, 0xf, UPT ;  /* 0x0000000f0400788c */ /* 0x000fe4000bf26070 */
[----:B------:R-:W-:-:S07]  /*1350*/  UISETP.NE.AND UP2, UPT, UR7, URZ, UPT ;  /* 0x000000ff0700728c */ /* 0x000fce000bf45270 */
[----:B------:R-:W-:Y:S05]  /*1360*/  BRA.U !UP1, `(.L_x_18) ;  /* 0x0000000109dc7547 */ /* 0x000fea000b800000 */
[----:B------:R-:W-:Y:S01]  /*1370*/  ULOP3.LUT UR4, UR15, 0x7ffffff0, URZ, 0xc0, !UPT ;  /* 0x7ffffff00f047892 */ /* 0x000fe2000f8ec0ff */
[----:B------:R-:W-:-:S05]  /*1380*/  IMAD.MOV.U32 R24, RZ, RZ, RZ ;  /* 0x000000ffff187224 */ /* 0x000fca00078e00ff */
[----:B------:R-:W-:-:S07]  /*1390*/  IMAD.U32 R3, RZ, RZ, UR4 ;  /* 0x00000004ff037e24 */ /* 0x000fce000f8e00ff */
.L_x_19:
[----:B0-----:R-:W-:-:S05]  /*13a0*/  IMAD R22, R24, 0x4, R1 ;  /* 0x0000000418167824 */ /* 0x001fca00078e0201 */
[----:B------:R-:W3:Y:S04]  /*13b0*/  LDL.64 R12, [R22] ;  /* 0x00000000160c7983 */ /* 0x000ee80000100a00 */
[----:B012---:R-:W2:Y:S04]  /*13c0*/  LDL.64 R4, [R22+0x28] ;  /* 0x0000280016047983 */ /* 0x007ea80000100a00 */
[----:B------:R-:W4:Y:S04]  /*13d0*/  LDL.64 R14, [R22+0x8] ;  /* 0x00000800160e7983 */ /* 0x000f280000100a00 */
[----:B------:R-:W5:Y:S04]  /*13e0*/  LDL.64 R6, [R22+0x30] ;  /* 0x0000300016067983 */ /* 0x000f680000100a00 */
[----:B------:R-:W5:Y:S04]  /*13f0*/  LDL.64 R20, [R22+0x10] ;  /* 0x0000100016147983 */ /* 0x000f680000100a00 */
[----:B------:R-:W5:Y:S01]  /*1400*/  LDL.64 R8, [R22+0x38] ;  /* 0x0000380016087983 */ /* 0x000f620000100a00 */
[----:B------:R-:W-:-:S03]  /*1410*/  IMAD R26, R2, UR15, R24 ;  /* 0x0000000f021a7c24 */ /* 0x000fc6000f8e0218 */
[----:B------:R-:W5:Y:S02]  /*1420*/  LDL.64 R10, [R22+0x18] ;  /* 0x00001800160a7983 */ /* 0x000f640000100a00 */
[C---:B------:R-:W-:Y:S02]  /*1430*/  LEA R25, R26.reuse, UR6, 0x2 ;  /* 0x000000061a197c11 */ /* 0x040fe4000f8e10ff */
[----:B------:R-:W-:Y:S01]  /*1440*/  LEA R26, R26, UR12, 0x2 ;  /* 0x0000000c1a1a7c11 */ /* 0x000fe2000f8e10ff */
[----:B------:R-:W5:Y:S04]  /*1450*/  LDL.64 R16, [R22+0x48] ;  /* 0x0000480016107983 */ /* 0x000f680000100a00 */
[----:B------:R-:W5:Y:S04]  /*1460*/  LDL.64 R18, [R22+0x50] ;  /* 0x0000500016127983 */ /* 0x000f680000100a00 */
[----:B---3--:R-:W-:Y:S04]  /*1470*/  STS [R25], R12 ;  /* 0x0000000c19007388 */ /* 0x008fe80000000800 */
[----:B--2---:R-:W-:Y:S04]  /*1480*/  STS [R26], R4 ;  /* 0x000000041a007388 */ /* 0x004fe80000000800 */
[----:B------:R0:W-:Y:S04]  /*1490*/  STS [R25+0x4], R13 ;  /* 0x0000040d19007388 */ /* 0x0001e80000000800 */
[----:B------:R-:W-:Y:S04]  /*14a0*/  STS [R26+0x4], R5 ;  /* 0x000004051a007388 */ /* 0x000fe80000000800 */
[----:B----4-:R-:W-:Y:S04]  /*14b0*/  STS [R25+0x8], R14 ;  /* 0x0000080e19007388 */ /* 0x010fe80000000800 */
[----:B0-----:R-:W2:Y:S04]  /*14c0*/  LDL.64 R12, [R22+0x40] ;  /* 0x00004000160c7983 */ /* 0x001ea80000100a00 */
[----:B-----5:R-:W-:Y:S04]  /*14d0*/  STS [R26+0x8], R6 ;  /* 0x000008061a007388 */ /* 0x020fe80000000800 */
[----:B------:R0:W-:Y:S04]  /*14e0*/  STS [R25+0xc], R15 ;  /* 0x00000c0f19007388 */ /* 0x0001e80000000800 */
[----:B------:R-:W-:Y:S04]  /*14f0*/  STS [R26+0xc], R7 ;  /* 0x00000c071a007388 */ /* 0x000fe80000000800 */
[----:B0-----:R-:W3:Y:S04]  /*1500*/  LDL.64 R14, [R22+0x20] ;  /* 0x00002000160e7983 */ /* 0x001ee80000100a00 */
[----:B------:R-:W-:Y:S04]  /*1510*/  STS [R25+0x10], R20 ;  /* 0x0000101419007388 */ /* 0x000fe80000000800 */
[----:B------:R-:W-:Y:S04]  /*1520*/  STS [R26+0x10], R8 ;  /* 0x000010081a007388 */ /* 0x000fe80000000800 */
[----:B------:R0:W-:Y:S04]  /*1530*/  STS [R25+0x14], R21 ;  /* 0x0000141519007388 */ /* 0x0001e80000000800 */
[----:B0-----:R-:W4:Y:S04]  /*1540*/  LDL.64 R20, [R22+0x58] ;  /* 0x0000580016147983 */ /* 0x001f280000100a00 */
[----:B------:R-:W5:Y:S04]  /*1550*/  LDL.64 R22, [R22+0x60] ;  /* 0x0000600016167983 */ /* 0x000f680000100a00 */
[----:B------:R0:W-:Y:S04]  /*1560*/  STS [R26+0x14], R9 ;  /* 0x000014091a007388 */ /* 0x0001e80000000800 */
[----:B------:R0:W-:Y:S01]  /*1570*/  STS [R25+0x18], R10 ;  /* 0x0000180a19007388 */ /* 0x0001e20000000800 */
[----:B------:R-:W-:-:S05]  /*1580*/  VIADD R24, R24, 0x10 ;  /* 0x0000001018187836 */ /* 0x000fca0000000000 */
[----:B------:R-:W-:Y:S01]  /*1590*/  ISETP.NE.AND P0, PT, R24, R3, PT ;  /* 0x000000031800720c */ /* 0x000fe20003f05270 */
[----:B--2---:R0:W-:Y:S04]  /*15a0*/  STS [R26+0x18], R12 ;  /* 0x0000180c1a007388 */ /* 0x0041e80000000800 */
[----:B------:R0:W-:Y:S04]  /*15b0*/  STS [R25+0x1c], R11 ;  /* 0x00001c0b19007388 */ /* 0x0001e80000000800 */
[----:B------:R0:W-:Y:S04]  /*15c0*/  STS [R26+0x1c], R13 ;  /* 0x00001c0d1a007388 */ /* 0x0001e80000000800 */
[----:B---3--:R0:W-:Y:S04]  /*15d0*/  STS [R25+0x20], R14 ;  /* 0x0000200e19007388 */ /* 0x0081e80000000800 */
[----:B------:R0:W-:Y:S04]  /*15e0*/  STS [R26+0x20], R16 ;  /* 0x000020101a007388 */ /* 0x0001e80000000800 */
[----:B------:R0:W-:Y:S04]  /*15f0*/  STS [R25+0x24], R15 ;  /* 0x0000240f19007388 */ /* 0x0001e80000000800 */
[----:B------:R0:W-:Y:S04]  /*1600*/  STS [R26+0x24], R17 ;  /* 0x000024111a007388 */ /* 0x0001e80000000800 */
[----:B------:R0:W-:Y:S04]  /*1610*/  STS [R25+0x28], R4 ;  /* 0x0000280419007388 */ /* 0x0001e80000000800 */
[----:B------:R0:W-:Y:S04]  /*1620*/  STS [R26+0x28], R18 ;  /* 0x000028121a007388 */ /* 0x0001e80000000800 */
[----:B------:R0:W-:Y:S04]  /*1630*/  STS [R25+0x2c], R5 ;  /* 0x00002c0519007388 */ /* 0x0001e80000000800 */
[----:B------:R0:W-:Y:S04]  /*1640*/  STS [R26+0x2c], R19 ;  /* 0x00002c131a007388 */ /* 0x0001e80000000800 */
[----:B------:R0:W-:Y:S04]  /*1650*/  STS [R25+0x30], R6 ;  /* 0x0000300619007388 */ /* 0x0001e80000000800 */
[----:B----4-:R0:W-:Y:S04]  /*1660*/  STS [R26+0x30], R20 ;  /* 0x000030141a007388 */ /* 0x0101e80000000800 */
[----:B------:R0:W-:Y:S04]  /*1670*/  STS [R25+0x34], R7 ;  /* 0x0000340719007388 */ /* 0x0001e80000000800 */
[----:B------:R0:W-:Y:S04]  /*1680*/  STS [R26+0x34], R21 ;  /* 0x000034151a007388 */ /* 0x0001e80000000800 */
[----:B------:R0:W-:Y:S04]  /*1690*/  STS [R25+0x38], R8 ;  /* 0x0000380819007388 */ /* 0x0001e80000000800 */
[----:B-----5:R0:W-:Y:S04]  /*16a0*/  STS [R26+0x38], R22 ;  /* 0x000038161a007388 */ /* 0x0201e80000000800 */
[----:B------:R0:W-:Y:S04]  /*16b0*/  STS [R25+0x3c], R9 ;  /* 0x00003c0919007388 */ /* 0x0001e80000000800 */
[----:B------:R0:W-:Y:S01]  /*16c0*/  STS [R26+0x3c], R23 ;  /* 0x00003c171a007388 */ /* 0x0001e20000000800 */
[----:B------:R-:W-:Y:S05]  /*16d0*/  @P0 BRA `(.L_x_19) ;  /* 0xfffffffc00300947 */ /* 0x000fea000383ffff */
.L_x_18:
[----:B------:R-:W-:Y:S05]  /*16e0*/  BRA.U !UP2, `(.L_x_17) ;  /* 0x000000050a447547 */ /* 0x000fea000b800000 */
[----:B------:R-:W-:Y:S02]  /*16f0*/  UISETP.GE.U32.AND UP1, UPT, UR7, 0x8, UPT ;  /* 0x000000080700788c */ /* 0x000fe4000bf26070 */
[----:B------:R-:W-:-:S04]  /*1700*/  ULOP3.LUT UR4, UR15, 0x7, URZ, 0xc0, !UPT ;  /* 0x000000070f047892 */ /* 0x000fc8000f8ec0ff */
[----:B------:R-:W-:-:S03]  /*1710*/  UISETP.NE.AND UP2, UPT, UR4, URZ, UPT ;  /* 0x000000ff0400728c */ /* 0x000fc6000bf45270 */
[----:B------:R-:W-:Y:S08]  /*1720*/  BRA.U !UP1, `(.L_x_20) ;  /* 0x0000000109947547 */ /* 0x000ff0000b800000 */
[----:B012---:R-:W-:-:S05]  /*1730*/  IMAD R4, R3, 0x4, R1 ;  /* 0x0000000403047824 */ /* 0x007fca00078e0201 */
[----:B------:R-:W2:Y:S04]  /*1740*/  LDL R5, [R4] ;  /* 0x0000000004057983 */ /* 0x000ea80000100800 */
[----:B------:R-:W3:Y:S04]  /*1750*/  LDL R7, [R4+0x28] ;  /* 0x0000280004077983 */ /* 0x000ee80000100800 */
[----:B------:R-:W4:Y:S04]  /*1760*/  LDL R9, [R4+0x4] ;  /* 0x0000040004097983 */ /* 0x000f280000100800 */
[----:B------:R-:W5:Y:S04]  /*1770*/  LDL R11, [R4+0x2c] ;  /* 0x00002c00040b7983 */ /* 0x000f680000100800 */
        /* <DEDUP_REMOVED lines=11> */
[----:B------:R-:W5:Y:S01]  /*1830*/  LDL R14, [R4+0x44] ;  /* 0x00004400040e7983 */ /* 0x000f620000100800 */
[----:B------:R-:W-:-:S02]  /*1840*/  IMAD R6, R2, UR15, R3 ;  /* 0x0000000f02067c24 */ /* 0x000fc4000f8e0203 */
[----:B------:R-:W-:-:S03]  /*1850*/  VIADD R3, R3, 0x8 ;  /* 0x0000000803037836 */ /* 0x000fc60000000000 */
[C---:B------:R-:W-:Y:S02]  /*1860*/  LEA R8, R6.reuse, UR6, 0x2 ;  /* 0x0000000606087c11 */ /* 0x040fe4000f8e10ff */
[----:B------:R-:W-:-:S03]  /*1870*/  LEA R6, R6, UR12, 0x2 ;  /* 0x0000000c06067c11 */ /* 0x000fc6000f8e10ff */
[----:B--2---:R0:W-:Y:S04]  /*1880*/  STS [R8], R5 ;  /* 0x0000000508007388 */ /* 0x0041e80000000800 */
[----:B---3--:R0:W-:Y:S04]  /*1890*/  STS [R6], R7 ;  /* 0x0000000706007388 */ /* 0x0081e80000000800 */
[----:B----4-:R0:W-:Y:S04]  /*18a0*/  STS [R8+0x4], R9 ;  /* 0x0000040908007388 */ /* 0x0101e80000000800 */
[----:B-----5:R0:W-:Y:S04]  /*18b0*/  STS [R6+0x4], R11 ;  /* 0x0000040b06007388 */ /* 0x0201e80000000800 */
        /* <DEDUP_REMOVED lines=11> */
[----:B------:R0:W-:Y:S02]  /*1970*/  STS [R6+0x1c], R14 ;  /* 0x00001c0e06007388 */ /* 0x0001e40000000800 */
.L_x_20:
        /* <DEDUP_REMOVED lines=25> */
[----:B------:R0:W-:Y:S02]  /*1b10*/  STS [R6+0xc], R19 ;  /* 0x00000c1306007388 */ /* 0x0001e40000000800 */
.L_x_21:
[----:B------:R-:W-:Y:S05]  /*1b20*/  BRA.U !UP2, `(.L_x_17) ;  /* 0x000000010a347547 */ /* 0x000fea000b800000 */
[----:B------:R-:W-:-:S05]  /*1b30*/  UMOV UR4, URZ ;  /* 0x000000ff00047c82 */ /* 0x000fca0008000000 */
.L_x_22:
[----:B012---:R-:W-:-:S05]  /*1b40*/  IMAD R4, R3, 0x4, R1 ;  /* 0x0000000403047824 */ /* 0x007fca00078e0201 */
[----:B----4-:R-:W2:Y:S04]  /*1b50*/  LDL R5, [R4] ;  /* 0x0000000004057983 */ /* 0x010ea80000100800 */
[----:B------:R-:W3:Y:S01]  /*1b60*/  LDL R7, [R4+0x28] ;  /* 0x0000280004077983 */ /* 0x000ee20000100800 */
[----:B------:R-:W-:Y:S01]  /*1b70*/  IMAD R6, R2, UR15, R3 ;  /* 0x0000000f02067c24 */ /* 0x000fe2000f8e0203 */
[----:B------:R-:W-:Y:S01]  /*1b80*/  UIADD3 UR4, UPT, UPT, UR4, 0x1, URZ ;  /* 0x0000000104047890 */ /* 0x000fe2000fffe0ff */
[----:B------:R-:W-:-:S03]  /*1b90*/  VIADD R3, R3, 0x1 ;  /* 0x0000000103037836 */ /* 0x000fc60000000000 */
[C---:B------:R-:W-:Y:S01]  /*1ba0*/  LEA R8, R6.reuse, UR6, 0x2 ;  /* 0x0000000606087c11 */ /* 0x040fe2000f8e10ff */
[----:B------:R-:W-:Y:S01]  /*1bb0*/  UISETP.NE.AND UP1, UPT, UR4, UR7, UPT ;  /* 0x000000070400728c */ /* 0x000fe2000bf25270 */
[----:B------:R-:W-:-:S03]  /*1bc0*/  LEA R6, R6, UR12, 0x2 ;  /* 0x0000000c06067c11 */ /* 0x000fc6000f8e10ff */
[----:B--2---:R4:W-:Y:S04]  /*1bd0*/  STS [R8], R5 ;  /* 0x0000000508007388 */ /* 0x0049e80000000800 */
[----:B---3--:R4:W-:Y:S01]  /*1be0*/  STS [R6], R7 ;  /* 0x0000000706007388 */ /* 0x0089e20000000800 */
[----:B------:R-:W-:Y:S05]  /*1bf0*/  BRA.U UP1, `(.L_x_22) ;  /* 0xfffffffd01d07547 */ /* 0x000fea000b83ffff */
.L_x_17:
[----:B------:R-:W-:Y:S01]  /*1c00*/  BAR.SYNC.DEFER_BLOCKING 0x0 ;  /* 0x0000000000007b1d */ /* 0x000fe20000010000 */
[----:B------:R-:W-:-:S13]  /*1c10*/  ISETP.NE.AND P0, PT, R2, RZ, PT ;  /* 0x000000ff0200720c */ /* 0x000fda0003f05270 */
[----:B------:R-:W-:Y:S05]  /*1c20*/  @P0 EXIT ;  /* 0x000000000000094d */ /* 0x000fea0003800000 */
[----:B------:R-:W-:Y:S05]  /*1c30*/  BRA.U !UP0, `(.L_x_23) ;  /* 0x0000000508407547 */ /* 0x000fea000b800000 */
[----:B------:R-:W-:Y:S01]  /*1c40*/  UIADD3 UR4, UPT, UPT, UR15, -0x1, URZ ;  /* 0xffffffff0f047890 */ /* 0x000fe2000fffe0ff */
[----:B0-----:R-:W-:Y:S01]  /*1c50*/  IMAD.MOV.U32 R18, RZ, RZ, RZ ;  /* 0x000000ffff127224 */ /* 0x001fe200078e00ff */
[----:B------:R-:W-:Y:S02]  /*1c60*/  ULOP3.LUT UR7, UR15, 0x7, URZ, 0xc0, !UPT ;  /* 0x000000070f077892 */ /* 0x000fe4000f8ec0ff */
[----:B------:R-:W-:Y:S02]  /*1c70*/  UISETP.GE.U32.AND UP0, UPT, UR4, 0x7, UPT ;  /* 0x000000070400788c */ /* 0x000fe4000bf06070 */
[----:B------:R-:W-:-:S07]  /*1c80*/  UISETP.NE.AND UP1, UPT, UR7, URZ, UPT ;  /* 0x000000ff0700728c */ /* 0x000fce000bf25270 */
[----:B------:R-:W-:Y:S05]  /*1c90*/  BRA.U !UP0, `(.L_x_24) ;  /* 0x00000001086c7547 */ /* 0x000fea000b800000 */
[----:B------:R-:W-:Y:S01]  /*1ca0*/  ULOP3.LUT UR4, UR15, 0x7ffffff8, URZ, 0xc0, !UPT ;  /* 0x7ffffff80f047892 */ /* 0x000fe2000f8ec0ff */
[----:B------:R-:W-:-:S05]  /*1cb0*/  IMAD.MOV.U32 R19, RZ, RZ, RZ ;  /* 0x000000ffff137224 */ /* 0x000fca00078e00ff */
[----:B------:R-:W-:-:S07]  /*1cc0*/  IMAD.U32 R18, RZ, RZ, UR4 ;  /* 0x00000004ff127e24 */ /* 0x000fce000f8e00ff */
.L_x_25:
[C---:B------:R-:W-:Y:S01]  /*1cd0*/  LEA R22, R19.reuse, UR12, 0x2 ;  /* 0x0000000c13167c11 */ /* 0x040fe2000f8e10ff */
[C---:B0-----:R-:W-:Y:S01]  /*1ce0*/  IMAD R21, R19.reuse, 0x4, R1 ;  /* 0x0000000413157824 */ /* 0x041fe200078e0201 */
[C---:B------:R-:W-:Y:S01]  /*1cf0*/  LEA R20, R19.reuse, UR6, 0x2 ;  /* 0x0000000613147c11 */ /* 0x040fe2000f8e10ff */
[----:B------:R-:W-:Y:S02]  /*1d00*/  VIADD R19, R19, 0x8 ;  /* 0x0000000813137836 */ /* 0x000fe40000000000 */
[----:B------:R-:W-:Y:S03]  /*1d10*/  LDS R2, [R22] ;  /* 0x0000000016027984 */ /* 0x000fe60000000800 */
[----:B------:R-:W-:Y:S01]  /*1d20*/  ISETP.NE.AND P0, PT, R19, R18, PT ;  /* 0x000000121300720c */ /* 0x000fe20003f05270 */
[----:B------:R-:W0:Y:S04]  /*1d30*/  LDS R3, [R22+0x4] ;  /* 0x0000040016037984 */ /* 0x000e280000000800 */
[----:B------:R-:W-:Y:S04]  /*1d40*/  LDS R12, [R22+0x8] ;  /* 0x00000800160c7984 */ /* 0x000fe80000000800 */
[----:B------:R-:W3:Y:S04]  /*1d50*/  LDS R13, [R22+0xc] ;  /* 0x00000c00160d7984 */ /* 0x000ee80000000800 */
[----:B------:R-:W-:Y:S04]  /*1d60*/  LDS R14, [R22+0x10] ;  /* 0x00001000160e7984 */ /* 0x000fe80000000800 */
[----:B------:R-:W5:Y:S04]  /*1d70*/  LDS R15, [R22+0x14] ;  /* 0x00001400160f7984 */ /* 0x000f680000000800 */
[----:B-12-4-:R-:W1:Y:S04]  /*1d80*/  LDS.128 R4, [R20] ;  /* 0x0000000014047984 */ /* 0x016e680000000c00 */
[----:B------:R-:W-:Y:S04]  /*1d90*/  LDS R16, [R22+0x18] ;  /* 0x0000180016107984 */ /* 0x000fe80000000800 */
[----:B------:R-:W2:Y:S04]  /*1da0*/  LDS R17, [R22+0x1c] ;  /* 0x00001c0016117984 */ /* 0x000ea80000000800 */
[----:B------:R-:W4:Y:S04]  /*1db0*/  LDS.128 R8, [R20+0x10] ;  /* 0x0000100014087984 */ /* 0x000f280000000c00 */
[----:B0-----:R0:W-:Y:S04]  /*1dc0*/  STL.64 [R21+0x28], R2 ;  /* 0x0000280215007387 */ /* 0x0011e80000100a00 */
[----:B---3--:R0:W-:Y:S04]  /*1dd0*/  STL.64 [R21+0x30], R12 ;  /* 0x0000300c15007387 */ /* 0x0081e80000100a00 */
[----:B-----5:R0:W-:Y:S04]  /*1de0*/  STL.64 [R21+0x38], R14 ;  /* 0x0000380e15007387 */ /* 0x0201e80000100a00 */
[----:B-1----:R0:W-:Y:S04]  /*1df0*/  STL.64 [R21], R4 ;  /* 0x0000000415007387 */ /* 0x0021e80000100a00 */
[----:B------:R0:W-:Y:S04]  /*1e00*/  STL.64 [R21+0x8], R6 ;  /* 0x0000080615007387 */ /* 0x0001e80000100a00 */
[----:B--2---:R0:W-:Y:S04]  /*1e10*/  STL.64 [R21+0x40], R16 ;  /* 0x0000401015007387 */ /* 0x0041e80000100a00 */
[----:B----4-:R0:W-:Y:S04]  /*1e20*/  STL.64 [R21+0x10], R8 ;  /* 0x0000100815007387 */ /* 0x0101e80000100a00 */
[----:B------:R0:W-:Y:S01]  /*1e30*/  STL.64 [R21+0x18], R10 ;  /* 0x0000180a15007387 */ /* 0x0001e20000100a00 */
[----:B------:R-:W-:Y:S05]  /*1e40*/  @P0 BRA `(.L_x_25) ;  /* 0xfffffffc00a00947 */ /* 0x000fea000383ffff */
.L_x_24:
[----:B------:R-:W-:Y:S05]  /*1e50*/  BRA.U !UP1, `(.L_x_23) ;  /* 0x0000000109b87547 */ /* 0x000fea000b800000 */
[----:B------:R-:W-:Y:S02]  /*1e60*/  UISETP.GE.U32.AND UP0, UPT, UR7, 0x4, UPT ;  /* 0x000000040700788c */ /* 0x000fe4000bf06070 */
[----:B------:R-:W-:-:S04]  /*1e70*/  ULOP3.LUT UR8, UR15, 0x3, URZ, 0xc0, !UPT ;  /* 0x000000030f087892 */ /* 0x000fc8000f8ec0ff */
[----:B------:R-:W-:-:S03]  /*1e80*/  UISETP.NE.AND UP1, UPT, UR8, URZ, UPT ;  /* 0x000000ff0800728c */ /* 0x000fc6000bf25270 */
[----:B------:R-:W-:Y:S08]  /*1e90*/  BRA.U !UP0, `(.L_x_26) ;  /* 0x0000000108487547 */ /* 0x000ff0000b800000 */
[C---:B0-----:R-:W-:Y:S01]  /*1ea0*/  LEA R2, R18.reuse, UR6, 0x2 ;  /* 0x0000000612027c11 */ /* 0x041fe2000f8e10ff */
[C---:B------:R-:W-:Y:S01]  /*1eb0*/  IMAD R3, R18.reuse, 0x4, R1 ;  /* 0x0000000412037824 */ /* 0x040fe200078e0201 */
[C---:B-12-4-:R-:W-:Y:S01]  /*1ec0*/  LEA R6, R18.reuse, UR12, 0x2 ;  /* 0x0000000c12067c11 */ /* 0x056fe2000f8e10ff */
[----:B------:R-:W-:Y:S02]  /*1ed0*/  VIADD R18, R18, 0x4 ;  /* 0x0000000412127836 */ /* 0x000fe40000000000 */
[----:B------:R-:W0:Y:S04]  /*1ee0*/  LDS.64 R4, [R2] ;  /* 0x0000000002047984 */ /* 0x000e280000000a00 */
[----:B------:R-:W1:Y:S04]  /*1ef0*/  LDS R8, [R6] ;  /* 0x0000000006087984 */ /* 0x000e680000000800 */
[----:B------:R-:W2:Y:S04]  /*1f00*/  LDS R10, [R6+0x4] ;  /* 0x00000400060a7984 */ /* 0x000ea80000000800 */
[----:B------:R-:W3:Y:S04]  /*1f10*/  LDS R14, [R6+0x8] ;  /* 0x00000800060e7984 */ /* 0x000ee80000000800 */
[----:B------:R-:W4:Y:S04]  /*1f20*/  LDS R16, [R6+0xc] ;  /* 0x00000c0006107984 */ /* 0x000f280000000800 */
[----:B------:R-:W5:Y:S04]  /*1f30*/  LDS.64 R12, [R2+0x8] ;  /* 0x00000800020c7984 */ /* 0x000f680000000a00 */
[----:B0-----:R0:W-:Y:S04]  /*1f40*/  STL [R3], R4 ;  /* 0x0000000403007387 */ /* 0x0011e80000100800 */
[----:B------:R0:W-:Y:S04]  /*1f50*/  STL [R3+0x4], R5 ;  /* 0x0000040503007387 */ /* 0x0001e80000100800 */
[----:B-1----:R0:W-:Y:S04]  /*1f60*/  STL [R3+0x28], R8 ;  /* 0x0000280803007387 */ /* 0x0021e80000100800 */
[----:B--2---:R0:W-:Y:S04]  /*1f70*/  STL [R3+0x2c], R10 ;  /* 0x00002c0a03007387 */ /* 0x0041e80000100800 */
[----:B---3--:R0:W-:Y:S04]  /*1f80*/  STL [R3+0x30], R14 ;  /* 0x0000300e03007387 */ /* 0x0081e80000100800 */
[----:B----4-:R0:W-:Y:S04]  /*1f90*/  STL [R3+0x34], R16 ;  /* 0x0000341003007387 */ /* 0x0101e80000100800 */
[----:B-----5:R0:W-:Y:S04]  /*1fa0*/  STL [R3+0x8], R12 ;  /* 0x0000080c03007387 */ /* 0x0201e80000100800 */
[----:B------:R0:W-:Y:S02]  /*1fb0*/  STL [R3+0xc], R13 ;  /* 0x00000c0d03007387 */ /* 0x0001e40000100800 */
.L_x_26:
[----:B------:R-:W-:Y:S05]  /*1fc0*/  BRA.U !UP1, `(.L_x_23) ;  /* 0x00000001095c7547 */ /* 0x000fea000b800000 */
[----:B------:R-:W-:Y:S02]  /*1fd0*/  UISETP.NE.AND UP0, UPT, UR8, 0x1, UPT ;  /* 0x000000010800788c */ /* 0x000fe4000bf05270 */
[----:B------:R-:W-:-:S04]  /*1fe0*/  ULOP3.LUT UR4, UR15, 0x1, URZ, 0xc0, !UPT ;  /* 0x000000010f047892 */ /* 0x000fc8000f8ec0ff */
[----:B------:R-:W-:-:S03]  /*1ff0*/  UISETP.NE.U32.AND UP1, UPT, UR4, 0x1, UPT ;  /* 0x000000010400788c */ /* 0x000fc6000bf25070 */
[----:B------:R-:W-:Y:S08]  /*2000*/  BRA.U !UP0, `(.L_x_27) ;  /* 0x00000001082c7547 */ /* 0x000ff0000b800000 */
[C---:B0-----:R-:W-:Y:S01]  /*2010*/  LEA R2, R18.reuse, UR6, 0x2 ;  /* 0x0000000612027c11 */ /* 0x041fe2000f8e10ff */
[C---:B-12---:R-:W-:Y:S01]  /*2020*/  IMAD R4, R18.reuse, 0x4, R1 ;  /* 0x0000000412047824 */ /* 0x046fe200078e0201 */
[C---:B----4-:R-:W-:Y:S01]  /*2030*/  LEA R5, R18.reuse, UR12, 0x2 ;  /* 0x0000000c12057c11 */ /* 0x050fe2000f8e10ff */
[----:B------:R-:W-:-:S03]  /*2040*/  VIADD R18, R18, 0x2 ;  /* 0x0000000212127836 */ /* 0x000fc60000000000 */
[----:B------:R-:W0:Y:S04]  /*2050*/  LDS.64 R2, [R2] ;  /* 0x0000000002027984 */ /* 0x000e280000000a00 */
[----:B------:R-:W1:Y:S04]  /*2060*/  LDS R7, [R5] ;  /* 0x0000000005077984 */ /* 0x000e680000000800 */
[----:B------:R-:W2:Y:S04]  /*2070*/  LDS R9, [R5+0x4] ;  /* 0x0000040005097984 */ /* 0x000ea80000000800 */
[----:B0-----:R3:W-:Y:S04]  /*2080*/  STL [R4], R2 ;  /* 0x0000000204007387 */ /* 0x0017e80000100800 */
[----:B------:R3:W-:Y:S04]  /*2090*/  STL [R4+0x4], R3 ;  /* 0x0000040304007387 */ /* 0x0007e80000100800 */
[----:B-1----:R3:W-:Y:S04]  /*20a0*/  STL [R4+0x28], R7 ;  /* 0x0000280704007387 */ /* 0x0027e80000100800 */
[----:B--2---:R3:W-:Y:S02]  /*20b0*/  STL [R4+0x2c], R9 ;  /* 0x00002c0904007387 */ /* 0x0047e40000100800 */
.L_x_27:
[----:B------:R-:W-:Y:S05]  /*20c0*/  BRA.U UP1, `(.L_x_23) ;  /* 0x00000001011c7547 */ /* 0x000fea000b800000 */
[C---:B0--3--:R-:W-:Y:S01]  /*20d0*/  LEA R2, R18.reuse, UR6, 0x2 ;  /* 0x0000000612027c11 */ /* 0x049fe2000f8e10ff */
[C---:B------:R-:W-:Y:S01]  /*20e0*/  IMAD R3, R18.reuse, 0x4, R1 ;  /* 0x0000000412037824 */ /* 0x040fe200078e0201 */
[----:B-12---:R-:W-:-:S04]  /*20f0*/  LEA R4, R18, UR12, 0x2 ;  /* 0x0000000c12047c11 */ /* 0x006fc8000f8e10ff */
[----:B------:R-:W0:Y:S04]  /*2100*/  LDS R2, [R2] ;  /* 0x0000000002027984 */ /* 0x000e280000000800 */
[----:B------:R-:W1:Y:S04]  /*2110*/  LDS R4, [R4] ;  /* 0x0000000004047984 */ /* 0x000e680000000800 */
[----:B0-----:R0:W-:Y:S04]  /*2120*/  STL [R3], R2 ;  /* 0x0000000203007387 */ /* 0x0011e80000100800 */
[----:B-1----:R0:W-:Y:S02]  /*2130*/  STL [R3+0x28], R4 ;  /* 0x0000280403007387 */ /* 0x0021e40000100800 */
.L_x_23:
[----:B------:R-:W-:-:S09]  /*2140*/  UISETP.GT.U32.AND UP0, UPT, UR5, UR15, UPT ;  /* 0x0000000f0500728c */ /* 0x000fd2000bf04070 */
[----:B------:R-:W-:Y:S05]  /*2150*/  BRA.U !UP0, `(.L_x_28) ;  /* 0x0000001508d47547 */ /* 0x000fea000b800000 */
[----:B------:R-:W-:-:S09]  /*2160*/  UISETP.GE.AND UP0, UPT, UR15, 0x2, UPT ;  /* 0x000000020f00788c */ /* 0x000fd2000bf06270 */
[----:B------:R-:W-:Y:S05]  /*2170*/  BRA.U !UP0, `(.L_x_29) ;  /* 0x0000000908b07547 */ /* 0x000fea000b800000 */
[----:B------:R-:W-:Y:S01]  /*2180*/  UIADD3 UR17, UPT, UPT, UR15, 0xf, URZ ;  /* 0x0000000f0f117890 */ /* 0x000fe2000fffe0ff */
[----:B0-----:R-:W-:Y:S01]  /*2190*/  VIADD R20, R1, 0x20 ;  /* 0x0000002001147836 */ /* 0x001fe20000000000 */
[----:B------:R-:W-:Y:S02]  /*21a0*/  UIADD3 UR8, UPT, UPT, UR15, 0x7, URZ ;  /* 0x000000070f087890 */ /* 0x000fe4000fffe0ff */
[----:B------:R-:W-:Y:S02]  /*21b0*/  ULOP3.LUT UR7, UR17, 0xf, URZ, 0xc0, !UPT ;  /* 0x0000000f11077892 */ /* 0x000fe4000f8ec0ff */
[----:B------:R-:W-:Y:S02]  /*21c0*/  ULOP3.LUT UR9, UR8, 0x7, URZ, 0xc0, !UPT ;  /* 0x0000000708097892 */ /* 0x000fe4000f8ec0ff */
[----:B------:R-:W-:Y:S02]  /*21d0*/  UIADD3 UR13, UPT, UPT, UR15, -0x1, URZ ;  /* 0xffffffff0f0d7890 */ /* 0x000fe4000fffe0ff */
[----:B------:R-:W-:-:S02]  /*21e0*/  UIADD3 UR7, UPT, UPT, UR7, -0x1, URZ ;  /* 0xffffffff07077890 */ /* 0x000fc4000fffe0ff */
[----:B------:R-:W-:Y:S02]  /*21f0*/  UIADD3 UR9, UPT, UPT, UR9, -0x1, URZ ;  /* 0xffffffff09097890 */ /* 0x000fe4000fffe0ff */
[----:B------:R-:W-:Y:S01]  /*2200*/  UIADD3 UR16, UPT, UPT, UR15, -0x2, URZ ;  /* 0xfffffffe0f107890 */ /* 0x000fe2000fffe0ff */
[----:B------:R-:W0:Y:S01]  /*2210*/  LDCU UR4, c[0x0][0x398] ;  /* 0x00007300ff0477ac */ /* 0x000e220008000800 */
[----:B------:R-:W-:Y:S02]  /*2220*/  ULOP3.LUT UR18, UR13, 0xfffffff0, URZ, 0xc0, !UPT ;  /* 0xfffffff00d127892 */ /* 0x000fe4000f8ec0ff */
[----:B------:R-:W-:Y:S02]  /*2230*/  ULOP3.LUT UR8, UR8, 0x3, URZ, 0xc0, !UPT ;  /* 0x0000000308087892 */ /* 0x000fe4000f8ec0ff */
[----:B------:R-:W-:Y:S02]  /*2240*/  UISETP.GE.U32.AND UP0, UPT, UR7, 0x7, UPT ;  /* 0x000000070700788c */ /* 0x000fe4000bf06070 */
[----:B------:R-:W-:-:S11]  /*2250*/  UISETP.GE.U32.AND UP1, UPT, UR9, 0x3, UPT ;  /* 0x000000030900788c */ /* 0x000fd6000bf26070 */
.L_x_35:
[----:B------:R4:W5:Y:S01]  /*2260*/  LDL R23, [R1] ;  /* 0x0000000001177983 */ /* 0x0009620000100800 */
[----:B0-----:R-:W-:Y:S01]  /*2270*/  ULEA UR7, UR4, UR6, 0x2 ;  /* 0x0000000604077291 */ /* 0x001fe2000f8e10ff */
[----:B-123--:R-:W-:Y:S01]  /*2280*/  IMAD.MOV.U32 R4, RZ, RZ, RZ ;  /* 0x000000ffff047224 */ /* 0x00efe200078e00ff */
[----:B------:R-:W-:Y:S01]  /*2290*/  ULEA UR9, UR4, UR12, 0x2 ;  /* 0x0000000c04097291 */ /* 0x000fe2000f8e10ff */
[----:B----4-:R-:W-:Y:S01]  /*22a0*/  IMAD.MOV.U32 R5, RZ, RZ, 0x1 ;  /* 0x00000001ff057424 */ /* 0x010fe200078e00ff */
[----:B------:R-:W-:-:S05]  /*22b0*/  UISETP.GE.U32.AND UP2, UPT, UR16, 0xf, UPT ;  /* 0x0000000f1000788c */ /* 0x000fca000bf46070 */
[----:B------:R-:W0:Y:S04]  /*22c0*/  LDS R2, [UR7] ;  /* 0x00000007ff027984 */ /* 0x000e280008000800 */
[----:B------:R-:W1:Y:S01]  /*22d0*/  LDS R3, [UR9] ;  /* 0x00000009ff037984 */ /* 0x000e620008000800 */
[----:B------:R-:W-:Y:S05]  /*22e0*/  BRA.U !UP2, `(.L_x_30) ;  /* 0x000000050a007547 */ /* 0x000fea000b800000 */
[----:B------:R-:W-:Y:S01]  /*22f0*/  CS2R R4, SRZ ;  /* 0x0000000000047805 */ /* 0x000fe2000001ff00 */
[----:B------:R-:W-:-:S07]  /*2300*/  IMAD.MOV.U32 R21, RZ, RZ, R20 ;  /* 0x000000ffff157224 */ /* 0x000fce00078e0014 */
.L_x_31:
[----:B------:R-:W2:Y:S04]  /*2310*/  LDL R24, [R21+-0x1c] ;  /* 0xffffe40015187983 */ /* 0x000ea80000100800 */
[----:B------:R-:W3:Y:S04]  /*2320*/  LDL.64 R6, [R21+-0x18] ;  /* 0xffffe80015067983 */ /* 0x000ee80000100a00 */
[----:B------:R-:W4:Y:S04]  /*2330*/  LDL.64 R8, [R21+-0x10] ;  /* 0xfffff00015087983 */ /* 0x000f280000100a00 */
[----:B------:R-:W4:Y:S04]  /*2340*/  LDL.64 R10, [R21+-0x8] ;  /* 0xfffff800150a7983 */ /* 0x000f280000100a00 */
[----:B------:R-:W4:Y:S04]  /*2350*/  LDL.64 R12, [R21] ;  /* 0x00000000150c7983 */ /* 0x000f280000100a00 */
[----:B------:R-:W4:Y:S04]  /*2360*/  LDL.64 R14, [R21+0x8] ;  /* 0x00000800150e7983 */ /* 0x000f280000100a00 */
[----:B------:R-:W4:Y:S04]  /*2370*/  LDL.64 R16, [R21+0x10] ;  /* 0x0000100015107983 */ /* 0x000f280000100a00 */
[----:B------:R-:W4:Y:S04]  /*2380*/  LDL.64 R18, [R21+0x18] ;  /* 0x0000180015127983 */ /* 0x000f280000100a00 */
[----:B------:R0:W4:Y:S02]  /*2390*/  LDL R22, [R21+0x20] ;  /* 0x0000200015167983 */ /* 0x0001240000100800 */
[----:B0-----:R-:W-:Y:S01]  /*23a0*/  VIADD R21, R21, 0x40 ;  /* 0x0000004015157836 */ /* 0x001fe20000000000 */
[----:B--2--5:R-:W-:-:S04]  /*23b0*/  FSETP.GEU.AND P2, PT, R24, R23, PT ;  /* 0x000000171800720b */ /* 0x024fc80003f4e000 */
[----:B------:R-:W-:-:S04]  /*23c0*/  FSEL R23, R24, R23, !P2 ;  /* 0x0000001718177208 */ /* 0x000fc80005000000 */
[----:B---3--:R-:W-:-:S04]  /*23d0*/  FSETP.GEU.AND P3, PT, R6, R23, PT ;  /* 0x000000170600720b */ /* 0x008fc80003f6e000 */
[----:B------:R-:W-:Y:S01]  /*23e0*/  FSEL R6, R6, R23, !P3 ;  /* 0x0000001706067208 */ /* 0x000fe20005800000 */
[----:B------:R-:W-:-:S03]  /*23f0*/  @!P2 VIADD R4, R5, 0x1 ;  /* 0x000000010504a836 */ /* 0x000fc60000000000 */
[----:B------:R-:W-:-:S04]  /*2400*/  FSETP.GEU.AND P1, PT, R7, R6, PT ;  /* 0x000000060700720b */ /* 0x000fc80003f2e000 */
[----:B------:R-:W-:Y:S01]  /*2410*/  FSEL R7, R7, R6, !P1 ;  /* 0x0000000607077208 */ /* 0x000fe20004800000 */
[----:B------:R-:W-:-:S03]  /*2420*/  @!P3 VIADD R4, R5, 0x2 ;  /* 0x000000020504b836 */ /* 0x000fc60000000000 */
[----:B----4-:R-:W-:-:S04]  /*2430*/  FSETP.GEU.AND P6, PT, R8, R7, PT ;  /* 0x000000070800720b */ /* 0x010fc80003fce000 */
        /* <DEDUP_REMOVED lines=37> */
[C---:B------:R-:W-:Y:S02]  /*2690*/  @!P1 VIADD R4, R5.reuse, 0xf ;  /* 0x0000000f05049836 */ /* 0x040fe40000000000 */
[----:B------:R-:W-:-:S05]  /*26a0*/  VIADD R5, R5, 0x10 ;  /* 0x0000001005057836 */ /* 0x000fca0000000000 */
[C---:B------:R-:W-:Y:S02]  /*26b0*/  ISETP.NE.AND P1, PT, R5.reuse, UR18, PT ;  /* 0x0000001205007c0c */ /* 0x040fe4000bf25270 */
[----:B------:R-:W-:-:S11]  /*26c0*/  SEL R4, R5, R4, !P0 ;  /* 0x0000000405047207 */ /* 0x000fd60004000000 */
[----:B------:R-:W-:Y:S05]  /*26d0*/  @P1 BRA `(.L_x_31) ;  /* 0xfffffffc000c1947 */ /* 0x000fea000383ffff */
[----:B------:R-:W-:-:S07]  /*26e0*/  VIADD R5, R5, 0x1 ;  /* 0x0000000105057836 */ /* 0x000fce0000000000 */
.L_x_30:
[----:B------:R-:W-:-:S09]  /*26f0*/  ULOP3.LUT UP2, URZ, UR13, 0xf, URZ, 0xc0, !UPT ;  /* 0x0000000f0dff7892 */ /* 0x000fd2000f84c0ff */
[----:B------:R-:W-:Y:S05]  /*2700*/  BRA.U !UP2, `(.L_x_32) ;  /* 0x000000050a2c7547 */ /* 0x000fea000b800000 */
[----:B------:R-:W-:Y:S01]  /*2710*/  ULOP3.LUT UP2, URZ, UR17, 0x7, URZ, 0xc0, !UPT ;  /* 0x0000000711ff7892 */ /* 0x000fe2000f84c0ff */
[----:B------:R-:W-:Y:S10]  /*2720*/  BRA.U !UP0, `(.L_x_33) ;  /* 0x0000000108887547 */ /* 0x000ff4000b800000 */
[----:B------:R-:W-:-:S05]  /*2730*/  IMAD R6, R5, 0x4, R1 ;  /* 0x0000000405067824 */ /* 0x000fca00078e0201 */
[----:B------:R-:W2:Y:S04]  /*2740*/  LDL R8, [R6] ;  /* 0x0000000006087983 */ /* 0x000ea80000100800 */
[----:B------:R-:W3:Y:S04]  /*2750*/  LDL R7, [R6+0x4] ;  /* 0x0000040006077983 */ /* 0x000ee80000100800 */
[----:B------:R-:W4:Y:S04]  /*2760*/  LDL R10, [R6+0x8] ;  /* 0x00000800060a7983 */ /* 0x000f280000100800 */
[----:B------:R-:W4:Y:S04]  /*2770*/  LDL R12, [R6+0xc] ;  /* 0x00000c00060c7983 */ /* 0x000f280000100800 */
[----:B------:R-:W4:Y:S04]  /*2780*/  LDL R14, [R6+0x10] ;  /* 0x00001000060e7983 */ /* 0x000f280000100800 */
[----:B------:R-:W4:Y:S04]  /*2790*/  LDL R16, [R6+0x14] ;  /* 0x0000140006107983 */ /* 0x000f280000100800 */
[----:B------:R-:W4:Y:S04]  /*27a0*/  LDL R18, [R6+0x18] ;  /* 0x0000180006127983 */ /* 0x000f280000100800 */
[----:B------:R-:W4:Y:S01]  /*27b0*/  LDL R22, [R6+0x1c] ;  /* 0x00001c0006167983 */ /* 0x000f220000100800 */
[----:B--2--5:R-:W-:-:S04]  /*27c0*/  FSETP.GEU.AND P2, PT, R8, R23, PT ;  /* 0x000000170800720b */ /* 0x024fc80003f4e000 */
[----:B------:R-:W-:Y:S02]  /*27d0*/  FSEL R8, R8, R23, !P2 ;  /* 0x0000001708087208 */ /* 0x000fe40005000000 */
[----:B------:R-:W-:Y:S02]  /*27e0*/  SEL R4, R5, R4, !P2 ;  /* 0x0000000405047207 */ /* 0x000fe40005000000 */
[----:B---3--:R-:W-:-:S04]  /*27f0*/  FSETP.GEU.AND P3, PT, R7, R8, PT ;  /* 0x000000080700720b */ /* 0x008fc80003f6e000 */
[----:B------:R-:W-:-:S04]  /*2800*/  FSEL R7, R7, R8, !P3 ;  /* 0x0000000807077208 */ /* 0x000fc80005800000 */
        /* <DEDUP_REMOVED lines=20> */
.L_x_33:
[----:B------:R-:W-:Y:S05]  /*2950*/  BRA.U !UP2, `(.L_x_32) ;  /* 0x000000010a987547 */ /* 0x000fea000b800000 */
[----:B------:R-:W-:Y:S01]  /*2960*/  UISETP.NE.AND UP2, UPT, UR8, URZ, UPT ;  /* 0x000000ff0800728c */ /* 0x000fe2000bf45270 */
[----:B------:R-:W-:Y:S10]  /*2970*/  BRA.U !UP1, `(.L_x_34) ;  /* 0x0000000109487547 */ /* 0x000ff4000b800000 */
[----:B------:R-:W-:-:S05]  /*2980*/  IMAD R6, R5, 0x4, R1 ;  /* 0x0000000405067824 */ /* 0x000fca00078e0201 */
[----:B------:R-:W2:Y:S04]  /*2990*/  LDL R8, [R6] ;  /* 0x0000000006087983 */ /* 0x000ea80000100800 */
[----:B------:R-:W3:Y:S04]  /*29a0*/  LDL R7, [R6+0x4] ;  /* 0x0000040006077983 */ /* 0x000ee80000100800 */
        /* <DEDUP_REMOVED lines=12> */
[----:B------:R-:W-:-:S08]  /*2a70*/  @!P2 VIADD R4, R5, 0x2 ;  /* 0x000000020504a836 */ /* 0x000fd00000000000 */
[C---:B------:R-:W-:Y:S02]  /*2a80*/  @!P3 VIADD R4, R5.reuse, 0x3 ;  /* 0x000000030504b836 */ /* 0x040fe40000000000 */
[----:B------:R-:W-:-:S07]  /*2a90*/  VIADD R5, R5, 0x4 ;  /* 0x0000000405057836 */ /* 0x000fce0000000000 */
.L_x_34:
[----:B------:R-:W-:Y:S05]  /*2aa0*/  BRA.U !UP2, `(.L_x_32) ;  /* 0x000000010a447547 */ /* 0x000fea000b800000 */
[----:B------:R-:W-:-:S05]  /*2ab0*/  IMAD R6, R5, 0x4, R1 ;  /* 0x0000000405067824 */ /* 0x000fca00078e0201 */
[----:B------:R-:W2:Y:S01]  /*2ac0*/  LDL R8, [R6] ;  /* 0x0000000006087983 */ /* 0x000ea20000100800 */
[----:B------:R-:W-:Y:S01]  /*2ad0*/  UISETP.NE.AND UP2, UPT, UR8, 0x1, UPT ;  /* 0x000000010800788c */ /* 0x000fe2000bf45270 */
[----:B--2--5:R-:W-:-:S04]  /*2ae0*/  FSETP.GEU.AND P0, PT, R8, R23, PT ;  /* 0x000000170800720b */ /* 0x024fc80003f0e000 */
[----:B------:R-:W-:Y:S02]  /*2af0*/  FSEL R23, R8, R23, !P0 ;  /* 0x0000001708177208 */ /* 0x000fe40004000000 */
[----:B------:R-:W-:Y:S02]  /*2b00*/  SEL R4, R5, R4, !P0 ;  /* 0x0000000405047207 */ /* 0x000fe40004000000 */
[----:B------:R-:W-:Y:S05]  /*2b10*/  BRA.U !UP2, `(.L_x_32) ;  /* 0x000000010a287547 */ /* 0x000fea000b800000 */
[----:B------:R-:W2:Y:S01]  /*2b20*/  LDL R8, [R6+0x4] ;  /* 0x0000040006087983 */ /* 0x000ea20000100800 */
[----:B------:R-:W-:Y:S01]  /*2b30*/  UISETP.NE.AND UP2, UPT, UR8, 0x2, UPT ;  /* 0x000000020800788c */ /* 0x000fe2000bf45270 */
[----:B--2---:R-:W-:-:S04]  /*2b40*/  FSETP.GEU.AND P0, PT, R8, R23, PT ;  /* 0x000000170800720b */ /* 0x004fc80003f0e000 */
[----:B------:R-:W-:-:S09]  /*2b50*/  FSEL R23, R8, R23, !P0 ;  /* 0x0000001708177208 */ /* 0x000fd20004000000 */
[----:B------:R-:W-:Y:S01]  /*2b60*/  @!P0 VIADD R4, R5, 0x1 ;  /* 0x0000000105048836 */ /* 0x000fe20000000000 */
[----:B------:R-:W-:Y:S06]  /*2b70*/  BRA.U !UP2, `(.L_x_32) ;  /* 0x000000010a107547 */ /* 0x000fec000b800000 */
[----:B------:R-:W2:Y:S02]  /*2b80*/  LDL R6, [R6+0x8] ;  /* 0x0000080006067983 */ /* 0x000ea40000100800 */
[----:B--2---:R-:W-:-:S13]  /*2b90*/  FSETP.GEU.AND P0, PT, R6, R23, PT ;  /* 0x000000170600720b */ /* 0x004fda0003f0e000 */
[----:B------:R-:W-:Y:S02]  /*2ba0*/  @!P0 VIADD R4, R5, 0x2 ;  /* 0x0000000205048836 */ /* 0x000fe40000000000 */
[----:B------:R-:W-:-:S07]  /*2bb0*/  @!P0 IMAD.MOV.U32 R23, RZ, RZ, R6 ;  /* 0x000000ffff178224 */ /* 0x000fce00078e0006 */
.L_x_32:
[----:B0----5:R-:W-:Y:S01]  /*2bc0*/  FSETP.GT.AND P0, PT, R2, R23, PT ;  /* 0x000000170200720b */ /* 0x021fe20003f04000 */
[----:B------:R-:W-:-:S04]  /*2bd0*/  UIADD3 UR4, UPT, UPT, UR4, 0x1, URZ ;  /* 0x0000000104047890 */ /* 0x000fc8000fffe0ff */
[----:B------:R-:W-:-:S08]  /*2be0*/  UISETP.NE.AND UP2, UPT, UR4, UR5, UPT ;  /* 0x000000050400728c */ /* 0x000fd0000bf45270 */
[----:B------:R-:W-:-:S05]  /*2bf0*/  @P0 IMAD R4, R4, 0x4, R1 ;  /* 0x0000000404040824 */ /* 0x000fca00078e0201 */
[----:B------:R0:W-:Y:S04]  /*2c00*/  @P0 STL [R4], R2 ;  /* 0x0000000204000387 */ /* 0x0001e80000100800 */
[----:B-1----:R0:W-:Y:S01]  /*2c10*/  @P0 STL [R4+0x28], R3 ;  /* 0x0000280304000387 */ /* 0x0021e20000100800 */
[----:B------:R-:W-:Y:S05]  /*2c20*/  BRA.U !UP2, `(.L_x_28) ;  /* 0x0000000d0a207547 */ /* 0x000fea000b800000 */
[----:B------:R-:W-:Y:S05]  /*2c30*/  BRA `(.L_x_35) ;  /* 0xfffffff400887947 */ /* 0x000fea000383ffff */
.L_x_29:
[----:B------:R-:W-:Y:S01]  /*2c40*/  UIADD3 UR7, UPT, UPT, UR5, -UR15, URZ ;  /* 0x8000000f05077290 */ /* 0x000fe2000fffe0ff */
[----:B------:R-:W0:Y:S03]  /*2c50*/  LDCU UR8, c[0x0][0x398] ;  /* 0x00007300ff0877ac */ /* 0x000e260008000800 */
[----:B------:R-:W-:-:S09]  /*2c60*/  ULOP3.LUT UP0, UR9, UR7, 0x3, URZ, 0xc0, !UPT ;  /* 0x0000000307097892 */ /* 0x000fd2000f80c0ff */
[----:B------:R-:W-:Y:S05]  /*2c70*/  BRA.U !UP0, `(.L_x_36) ;  /* 0x00000001083c7547 */ /* 0x000fea000b800000 */
[----:B0--3--:R0:W5:Y:S04]  /*2c80*/  LDL R2, [R1] ;  /* 0x0000000001027983 */ /* 0x0091680000100800 */
[----:B-12---:R0:W5:Y:S01]  /*2c90*/  LDL R4, [R1+0x28] ;  /* 0x0000280001047983 */ /* 0x0061620000100800 */
[----:B------:R-:W-:-:S05]  /*2ca0*/  UMOV UR4, URZ ;  /* 0x000000ff00047c82 */ /* 0x000fca0008000000 */
.L_x_37:
[----:B------:R-:W-:Y:S02]  /*2cb0*/  ULEA UR13, UR8, UR6, 0x2 ;  /* 0x00000006080d7291 */ /* 0x000fe4000f8e10ff */
[----:B------:R-:W-:-:S04]  /*2cc0*/  UIADD3 UR4, UPT, UPT, UR4, 0x1, URZ ;  /* 0x0000000104047890 */ /* 0x000fc8000fffe0ff */
[----:B------:R-:W-:-:S03]  /*2cd0*/  UISETP.NE.AND UP0, UPT, UR4, UR9, UPT ;  /* 0x000000090400728c */ /* 0x000fc6000bf05270 */
[----:B-1----:R-:W1:Y:S01]  /*2ce0*/  LDS R3, [UR13] ;  /* 0x0000000dff037984 */ /* 0x002e620008000800 */
[----:B------:R-:W-:Y:S02]  /*2cf0*/  ULEA UR13, UR8, UR12, 0x2 ;  /* 0x0000000c080d7291 */ /* 0x000fe4000f8e10ff */
[----:B------:R-:W-:Y:S01]  /*2d00*/  UIADD3 UR8, UPT, UPT, UR8, 0x1, URZ ;  /* 0x0000000108087890 */ /* 0x000fe2000fffe0ff */
[----:B-1---5:R-:W-:-:S13]  /*2d10*/  FSETP.GT.AND P0, PT, R3, R2, PT ;  /* 0x000000020300720b */ /* 0x022fda0003f04000 */
[----:B------:R-:W1:Y:S01]  /*2d20*/  @P0 LDS R4, [UR13] ;  /* 0x0000000dff040984 */ /* 0x000e620008000800 */
[----:B------:R-:W-:Y:S01]  /*2d30*/  @P0 IMAD.MOV.U32 R2, RZ, RZ, R3 ;  /* 0x000000ffff020224 */ /* 0x000fe200078e0003 */
[----:B------:R-:W-:Y:S06]  /*2d40*/  BRA.U UP0, `(.L_x_37) ;  /* 0xfffffffd00d87547 */ /* 0x000fec000b83ffff */
[----:B------:R2:W-:Y:S04]  /*2d50*/  STL [R1], R2 ;  /* 0x0000000201007387 */ /* 0x0005e80000100800 */
[----:B-1----:R2:W-:Y:S02]  /*2d60*/  STL [R1+0x28], R4 ;  /* 0x0000280401007387 */ /* 0x0025e40000100800 */
.L_x_36:
[----:B------:R-:W-:-:S04]  /*2d70*/  UIADD3 UR7, UPT, UPT, UR7, -0x1, URZ ;  /* 0xffffffff07077890 */ /* 0x000fc8000fffe0ff */
[----:B------:R-:W-:-:S09]  /*2d80*/  UISETP.GE.U32.AND UP0, UPT, UR7, 0x3, UPT ;  /* 0x000000030700788c */ /* 0x000fd2000bf06070 */
[----:B------:R-:W-:Y:S05]  /*2d90*/  BRA.U !UP0, `(.L_x_28) ;  /* 0x0000000908c47547 */ /* 0x000fea000b800000 */
[----:B0123--:R-:W2:Y:S04]  /*2da0*/  LDL R4, [R1] ;  /* 0x0000000001047983 */ /* 0x00fea80000100800 */
[----:B------:R0:W3:Y:S01]  /*2db0*/  LDL R2, [R1+0x28] ;  /* 0x0000280001027983 */ /* 0x0000e20000100800 */
[----:B------:R-:W-:Y:S02]  /*2dc0*/  ULEA UR4, UR8, UR6, 0x2 ;  /* 0x0000000608047291 */ /* 0x000fe4000f8e10ff */
[----:B------:R-:W-:Y:S02]  /*2dd0*/  ULEA UR7, UR8, UR12, 0x2 ;  /* 0x0000000c08077291 */ /* 0x000fe4000f8e10ff */
[----:B------:R-:W-:-:S04]  /*2de0*/  UIADD3 UR8, UPT, UPT, UR8, 0x4, URZ ;  /* 0x0000000408087890 */ /* 0x000fc8000fffe0ff */
[----:B------:R-:W-:Y:S01]  /*2df0*/  UISETP.NE.AND UP0, UPT, UR8, UR5, UPT ;  /* 0x000000050800728c */ /* 0x000fe2000bf05270 */
[----:B------:R-:W2:Y:S04]  /*2e00*/  LDS R3, [UR4] ;  /* 0x00000004ff037984 */ /* 0x000ea80008000800 */
[----:B----4-:R-:W1:Y:S01]  /*2e10*/  LDS R5, [UR4+0x4] ;  /* 0x00000404ff057984 */ /* 0x010e620008000800 */
[----:B--2---:R-:W-:-:S13]  /*2e20*/  FSETP.GT.AND P0, PT, R3, R4, PT ;  /* 0x000000040300720b */ /* 0x004fda0003f04000 */
[----:B------:R-:W-:Y:S01]  /*2e30*/  @P0 IMAD.MOV.U32 R4, RZ, RZ, R3 ;  /* 0x000000ffff040224 */ /* 0x000fe200078e0003 */
[----:B---3--:R-:W-:Y:S04]  /*2e40*/  @P0 LDS R2, [UR7] ;  /* 0x00000007ff020984 */ /* 0x008fe80008000800 */
[----:B------:R-:W2:Y:S01]  /*2e50*/  LDS R3, [UR4+0x8] ;  /* 0x00000804ff037984 */ /* 0x000ea20008000800 */
[----:B-1----:R-:W-:-:S13]  /*2e60*/  FSETP.GT.AND P0, PT, R5, R4, PT ;  /* 0x000000040500720b */ /* 0x002fda0003f04000 */
[----:B------:R-:W-:Y:S01]  /*2e70*/  @P0 IMAD.MOV.U32 R4, RZ, RZ, R5 ;  /* 0x000000ffff040224 */ /* 0x000fe200078e0005 */
[----:B------:R-:W-:Y:S04]  /*2e80*/  @P0 LDS R2, [UR7+0x4] ;  /* 0x00000407ff020984 */ /* 0x000fe80008000800 */
[----:B------:R-:W1:Y:S01]  /*2e90*/  LDS R5, [UR4+0xc] ;  /* 0x00000c04ff057984 */ /* 0x000e620008000800 */
[----:B--2---:R-:W-:-:S13]  /*2ea0*/  FSETP.GT.AND P0, PT, R3, R4, PT ;  /* 0x000000040300720b */ /* 0x004fda0003f04000 */
[----:B------:R-:W-:Y:S01]  /*2eb0*/  @P0 IMAD.MOV.U32 R4, RZ, RZ, R3 ;  /* 0x000000ffff040224 */ /* 0x000fe200078e0003 */
[----:B------:R-:W2:Y:S04]  /*2ec0*/  @P0 LDS R2, [UR7+0x8] ;  /* 0x00000807ff020984 */ /* 0x000ea80008000800 */
[----:B-1----:R-:W-:-:S13]  /*2ed0*/  FSETP.GT.AND P0, PT, R5, R4, PT ;  /* 0x000000040500720b */ /* 0x002fda0003f04000 */
[----:B------:R-:W1:Y:S01]  /*2ee0*/  @P0 LDS R2, [UR7+0xc] ;  /* 0x00000c07ff020984 */ /* 0x000e620008000800 */
[----:B------:R-:W-:Y:S01]  /*2ef0*/  @P0 IMAD.MOV.U32 R4, RZ, RZ, R5 ;  /* 0x000000ffff040224 */ /* 0x000fe200078e0005 */
[----:B0-----:R-:W-:Y:S06]  /*2f00*/  BRA.U !UP0, `(.L_x_38) ;  /* 0x0000000908607547 */ /* 0x001fec000b800000 */
[----:B------:R-:W-:-:S05]  /*2f10*/  IMAD.U32 R3, RZ, RZ, UR8 ;  /* 0x00000008ff037e24 */ /* 0x000fca000f8e00ff */
[----:B------:R-:W-:-:S13]  /*2f20*/  ISETP.GE.AND P0, PT, R3, UR5, PT ;  /* 0x0000000503007c0c */ /* 0x000fda000bf06270 */
[----:B------:R-:W-:Y:S05]  /*2f30*/  @P0 BRA `(.L_x_39) ;  /* 0x0000000800000947 */ /* 0x000fea0003800000 */
[----:B------:R-:W-:Y:S02]  /*2f40*/  IADD3 R5, PT, PT, -R3, UR5, RZ ;  /* 0x0000000503057c10 */ /* 0x000fe4000fffe1ff */
[----:B------:R-:W-:Y:S02]  /*2f50*/  PLOP3.LUT P0, PT, PT, PT, PT, 0x80, 0x8 ;  /* 0x000000000008781c */ /* 0x000fe40003f0f070 */
[----:B------:R-:W-:-:S13]  /*2f60*/  ISETP.GT.AND P1, PT, R5, 0xc, PT ;  /* 0x0000000c0500780c */ /* 0x000fda0003f24270 */
[----:B------:R-:W-:Y:S05]  /*2f70*/  @!P1 BRA `(.L_x_40) ;  /* 0x0000000400409947 */ /* 0x000fea0003800000 */
[----:B------:R-:W-:Y:S01]  /*2f80*/  PLOP3.LUT P0, PT, PT, PT, PT, 0x8, 0x80 ;  /* 0x000000000080781c */ /* 0x000fe20003f0e170 */
[----:B------:R-:W-:-:S12]  /*2f90*/  UIADD3 UR4, UPT, UPT, UR5, -0xc, URZ ;  /* 0xfffffff405047890 */ /* 0x000fd8000fffe0ff */
.L_x_41:
[C---:B------:R-:W-:Y:S02]  /*2fa0*/  LEA R6, R3.reuse, UR6, 0x2 ;  /* 0x0000000603067c11 */ /* 0x040fe4000f8e10ff */
[----:B------:R-:W-:-:S03]  /*2fb0*/  LEA R7, R3, UR12, 0x2 ;  /* 0x0000000c03077c11 */ /* 0x000fc6000f8e10ff */
[----:B0-----:R-:W0:Y:S04]  /*2fc0*/  LDS R5, [R6] ;  /* 0x0000000006057984 */ /* 0x001e280000000800 */
[----:B---3--:R-:W3:Y:S04]  /*2fd0*/  LDS R9, [R6+0x4] ;  /* 0x0000040006097984 */ /* 0x008ee80000000800 */
[----:B------:R-:W-:Y:S01]  /*2fe0*/  LDS R11, [R6+0x10] ;  /* 0x00001000060b7984 */ /* 0x000fe20000000800 */
[----:B0-----:R-:W-:-:S13]  /*2ff0*/  FSETP.GT.AND P1, PT, R5, R4, PT ;  /* 0x000000040500720b */ /* 0x001fda0003f24000 */
[----:B------:R-:W-:Y:S01]  /*3000*/  @P1 IMAD.MOV.U32 R4, RZ, RZ, R5 ;  /* 0x000000ffff041224 */ /* 0x000fe200078e0005 */
[----:B-12-4-:R-:W-:Y:S04]  /*3010*/  @P1 LDS R2, [R7] ;  /* 0x0000000007021984 */ /* 0x016fe80000000800 */
[----:B------:R-:W0:Y:S01]  /*3020*/  LDS R5, [R6+0x8] ;  /* 0x0000080006057984 */ /* 0x000e220000000800 */
[----:B---3--:R-:W-:-:S13]  /*3030*/  FSETP.GT.AND P1, PT, R9, R4, PT ;  /* 0x000000040900720b */ /* 0x008fda0003f24000 */
[----:B------:R-:W-:Y:S01]  /*3040*/  @P1 IMAD.MOV.U32 R4, RZ, RZ, R9 ;  /* 0x000000ffff041224 */ /* 0x000fe200078e0009 */
[----:B------:R-:W-:Y:S04]  /*3050*/  @P1 LDS R2, [R7+0x4] ;  /* 0x0000040007021984 */ /* 0x000fe80000000800 */
[----:B------:R-:W1:Y:S01]  /*3060*/  LDS R9, [R6+0xc] ;  /* 0x00000c0006097984 */ /* 0x000e620000000800 */
[----:B0-----:R-:W-:-:S13]  /*3070*/  FSETP.GT.AND P1, PT, R5, R4, PT ;  /* 0x000000040500720b */ /* 0x001fda0003f24000 */
[----:B------:R-:W-:Y:S01]  /*3080*/  @P1 IMAD.MOV.U32 R4, RZ, RZ, R5 ;  /* 0x000000ffff041224 */ /* 0x000fe200078e0005 */
[----:B------:R-:W-:Y:S01]  /*3090*/  @P1 LDS R2, [R7+0x8] ;  /* 0x0000080007021984 */ /* 0x000fe20000000800 */
[----:B------:R-:W-:-:S03]  /*30a0*/  VIADD R5, R3, 0x4 ;  /* 0x0000000403057836 */ /* 0x000fc60000000000 */
[----:B-1----:R-:W-:Y:S02]  /*30b0*/  FSETP.GT.AND P1, PT, R9, R4, PT ;  /* 0x000000040900720b */ /* 0x002fe40003f24000 */
[----:B------:R-:W-:-:S05]  /*30c0*/  LEA R8, R5, UR6, 0x2 ;  /* 0x0000000605087c11 */ /* 0x000fca000f8e10ff */
[----:B------:R-:W0:Y:S06]  /*30d0*/  LDS R13, [R8+0x4] ;  /* 0x00000400080d7984 */ /* 0x000e2c0000000800 */
[----:B------:R-:W-:Y:S01]  /*30e0*/  @P1 IMAD.MOV.U32 R4, RZ, RZ, R9 ;  /* 0x000000ffff041224 */ /* 0x000fe200078e0009 */
[----:B------:R-:W-:Y:S01]  /*30f0*/  LEA R9, R5, UR12, 0x2 ;  /* 0x0000000c05097c11 */ /* 0x000fe2000f8e10ff */
[----:B------:R-:W-:Y:S03]  /*3100*/  @P1 LDS R2, [R7+0xc] ;  /* 0x00000c0007021984 */ /* 0x000fe60000000800 */
[----:B------:R-:W-:Y:S01]  /*3110*/  FSETP.GT.AND P1, PT, R11, R4, PT ;  /* 0x000000040b00720b */ /* 0x000fe20003f24000 */
[----:B------:R-:W1:Y:S04]  /*3120*/  LDS R5, [R8+0x8] ;  /* 0x0000080008057984 */ /* 0x000e680000000800 */
[----:B------:R-:W2:Y:S08]  /*3130*/  LDS R7, [R8+0xc] ;  /* 0x00000c0008077984 */ /* 0x000eb00000000800 */
[----:B------:R-:W-:Y:S01]  /*3140*/  @P1 IMAD.MOV.U32 R4, RZ, RZ, R11 ;  /* 0x000000ffff041224 */ /* 0x000fe200078e000b */
[----:B------:R-:W-:Y:S04]  /*3150*/  @P1 LDS R2, [R9] ;  /* 0x0000000009021984 */ /* 0x000fe80000000800 */
[----:B------:R-:W3:Y:S01]  /*3160*/  LDS R11, [R6+0x20] ;  /* 0x00002000060b7984 */ /* 0x000ee20000000800 */
[----:B0-----:R-:W-:-:S13]  /*3170*/  FSETP.GT.AND P1, PT, R13, R4, PT ;  /* 0x000000040d00720b */ /* 0x001fda0003f24000 */
[----:B------:R-:W-:Y:S01]  /*3180*/  @P1 IMAD.MOV.U32 R4, RZ, RZ, R13 ;  /* 0x000000ffff041224 */ /* 0x000fe200078e000d */
[----:B------:R-:W-:Y:S04]  /*3190*/  @P1 LDS R2, [R9+0x4] ;  /* 0x0000040009021984 */ /* 0x000fe80000000800 */
[----:B-1----:R-:W-:-:S13]  /*31a0*/  FSETP.GT.AND P1, PT, R5, R4, PT ;  /* 0x000000040500720b */ /* 0x002fda0003f24000 */
[----:B------:R-:W-:Y:S01]  /*31b0*/  @P1 IMAD.MOV.U32 R4, RZ, RZ, R5 ;  /* 0x000000ffff041224 */ /* 0x000fe200078e0005 */
[----:B------:R-:W-:Y:S01]  /*31c0*/  @P1 LDS R2, [R9+0x8] ;  /* 0x0000080009021984 */ /* 0x000fe20000000800 */
[----:B------:R-:W-:-:S03]  /*31d0*/  VIADD R5, R3, 0x8 ;  /* 0x0000000803057836 */ /* 0x000fc60000000000 */
[----:B--2---:R-:W-:Y:S02]  /*31e0*/  FSETP.GT.AND P1, PT, R7, R4, PT ;  /* 0x000000040700720b */ /* 0x004fe40003f24000 */
[----:B------:R-:W-:-:S05]  /*31f0*/  LEA R10, R5, UR6, 0x2 ;  /* 0x00000006050a7c11 */ /* 0x000fca000f8e10ff */
[----:B------:R-:W0:Y:S06]  /*3200*/  LDS R13, [R10+0x4] ;  /* 0x000004000a0d7984 */ /* 0x000e2c0000000800 */
[----:B------:R-:W-:Y:S01]  /*3210*/  @P1 IMAD.MOV.U32 R4, RZ, RZ, R7 ;  /* 0x000000ffff041224 */ /* 0x000fe200078e0007 */
[----:B------:R-:W-:Y:S01]  /*3220*/  LEA R7, R5, UR12, 0x2 ;  /* 0x0000000c05077c11 */ /* 0x000fe2000f8e10ff */
[----:B------:R-:W-:Y:S03]  /*3230*/  @P1 LDS R2, [R9+0xc] ;  /* 0x00000c0009021984 */ /* 0x000fe60000000800 */
[----:B---3--:R-:W-:Y:S01]  /*3240*/  FSETP.GT.AND P1, PT, R11, R4, PT ;  /* 0x000000040b00720b */ /* 0x008fe20003f24000 */
        /* <DEDUP_REMOVED lines=11> */
[C---:B------:R-:W-:Y:S02]  /*3300*/  VIADD R5, R3.reuse, 0xc ;  /* 0x0000000c03057836 */ /* 0x040fe40000000000 */
[----:B------:R-:W-:Y:S01]  /*3310*/  VIADD R3, R3, 0x10 ;  /* 0x0000001003037836 */ /* 0x000fe20000000000 */
[----:B--2---:R-:W-:Y:S02]  /*3320*/  FSETP.GT.AND P1, PT, R9, R4, PT ;  /* 0x000000040900720b */ /* 0x004fe40003f24000 */
[C---:B------:R-:W-:Y:S02]  /*3330*/  LEA R8, R5.reuse, UR6, 0x2 ;  /* 0x0000000605087c11 */ /* 0x040fe4000f8e10ff */
[----:B------:R-:W-:Y:S02]  /*3340*/  LEA R5, R5, UR12, 0x2 ;  /* 0x0000000c05057c11 */ /* 0x000fe4000f8e10ff */
[----:B------:R-:W-:-:S07]  /*3350*/  ISETP.GE.AND P2, PT, R3, UR4, PT ;  /* 0x0000000403007c0c */ /* 0x000fce000bf46270 */
[----:B------:R-:W-:Y:S01]  /*3360*/  @P1 IMAD.MOV.U32 R4, RZ, RZ, R9 ;  /* 0x000000ffff041224 */ /* 0x000fe200078e0009 */
[----:B------:R-:W-:Y:S04]  /*3370*/  @P1 LDS R2, [R7+0xc] ;  /* 0x00000c0007021984 */ /* 0x000fe80000000800 */
[----:B------:R-:W0:Y:S01]  /*3380*/  LDS R9, [R8+0x4] ;  /* 0x0000040008097984 */ /* 0x000e220000000800 */
[----:B---3--:R-:W-:-:S03]  /*3390*/  FSETP.GT.AND P1, PT, R11, R4, PT ;  /* 0x000000040b00720b */ /* 0x008fc60003f24000 */
[----:B------:R-:W-:Y:S10]  /*33a0*/  LDS R7, [R8+0xc] ;  /* 0x00000c0008077984 */ /* 0x000ff40000000800 */
[----:B------:R-:W-:Y:S01]  /*33b0*/  @P1 IMAD.MOV.U32 R4, RZ, RZ, R11 ;  /* 0x000000ffff041224 */ /* 0x000fe200078e000b */
[----:B------:R-:W-:Y:S04]  /*33c0*/  @P1 LDS R2, [R5] ;  /* 0x0000000005021984 */ /* 0x000fe80000000800 */
[----:B------:R-:W1:Y:S01]  /*33d0*/  LDS R11, [R8+0x8] ;  /* 0x00000800080b7984 */ /* 0x000e620000000800 */
[----:B0-----:R-:W-:-:S13]  /*33e0*/  FSETP.GT.AND P1, PT, R9, R4, PT ;  /* 0x000000040900720b */ /* 0x001fda0003f24000 */
[----:B------:R-:W-:Y:S01]  /*33f0*/  @P1 IMAD.MOV.U32 R4, RZ, RZ, R9 ;  /* 0x000000ffff041224 */ /* 0x000fe200078e0009 */
[----:B------:R0:W3:Y:S04]  /*3400*/  @P1 LDS R2, [R5+0x4] ;  /* 0x0000040005021984 */ /* 0x0000e80000000800 */
[----:B-1----:R-:W-:-:S13]  /*3410*/  FSETP.GT.AND P1, PT, R11, R4, PT ;  /* 0x000000040b00720b */ /* 0x002fda0003f24000 */
[----:B------:R-:W-:Y:S01]  /*3420*/  @P1 IMAD.MOV.U32 R4, RZ, RZ, R11 ;  /* 0x000000ffff041224 */ /* 0x000fe200078e000b */
[----:B------:R0:W4:Y:S04]  /*3430*/  @P1 LDS R2, [R5+0x8] ;  /* 0x0000080005021984 */ /* 0x0001280000000800 */
[----:B------:R-:W-:-:S13]  /*3440*/  FSETP.GT.AND P1, PT, R7, R4, PT ;  /* 0x000000040700720b */ /* 0x000fda0003f24000 */
[----:B------:R0:W1:Y:S01]  /*3450*/  @P1 LDS R2, [R5+0xc] ;  /* 0x00000c0005021984 */ /* 0x0000620000000800 */
[----:B------:R-:W-:Y:S01]  /*3460*/  @P1 IMAD.MOV.U32 R4, RZ, RZ, R7 ;  /* 0x000000ffff041224 */ /* 0x000fe200078e0007 */
[----:B------:R-:W-:Y:S06]  /*3470*/  @!P2 BRA `(.L_x_41) ;  /* 0xfffffff800c8a947 */ /* 0x000fec000383ffff */
.L_x_40:
[----:B0-----:R-:W-:-:S04]  /*3480*/  IADD3 R5, PT, PT, -R3, UR5, RZ ;  /* 0x0000000503057c10 */ /* 0x001fc8000fffe1ff */
[----:B------:R-:W-:-:S13]  /*3490*/  ISETP.GT.AND P1, PT, R5, 0x4, PT ;  /* 0x000000040500780c */ /* 0x000fda0003f24270 */
[----:B------:R-:W-:Y:S05]  /*34a0*/  @!P1 BRA `(.L_x_42) ;  /* 0x00000000009c9947 */ /* 0x000fea0003800000 */
[C---:B------:R-:W-:Y:S02]  /*34b0*/  LEA R5, R3.reuse, UR6, 0x2 ;  /* 0x0000000603057c11 */ /* 0x040fe4000f8e10ff */
[C---:B------:R-:W-:Y:S01]  /*34c0*/  LEA R6, R3.reuse, UR12, 0x2 ;  /* 0x0000000c03067c11 */ /* 0x040fe2000f8e10ff */
[----:B------:R-:W-:Y:S02]  /*34d0*/  VIADD R3, R3, 0x4 ;  /* 0x0000000403037836 */ /* 0x000fe40000000000 */
[----:B------:R-:W0:Y:S03]  /*34e0*/  LDS R7, [R5] ;  /* 0x0000000005077984 */ /* 0x000e260000000800 */
[----:B------:R-:W-:Y:S01]  /*34f0*/  LEA R8, R3, UR12, 0x2 ;  /* 0x0000000c03087c11 */ /* 0x000fe2000f8e10ff */
[----:B------:R-:W5:Y:S04]  /*3500*/  LDS R9, [R5+0x4] ;  /* 0x0000040005097984 */ /* 0x000f680000000800 */
[----:B------:R-:W-:Y:S01]  /*3510*/  LDS R11, [R5+0x10] ;  /* 0x00001000050b7984 */ /* 0x000fe20000000800 */
[----:B0-----:R-:W-:-:S13]  /*3520*/  FSETP.GT.AND P0, PT, R7, R4, PT ;  /* 0x000000040700720b */ /* 0x001fda0003f04000 */
[----:B------:R-:W-:Y:S01]  /*3530*/  @P0 IMAD.MOV.U32 R4, RZ, RZ, R7 ;  /* 0x000000ffff040224 */ /* 0x000fe200078e0007 */
[----:B-1234-:R-:W-:Y:S04]  /*3540*/  @P0 LDS R2, [R6] ;  /* 0x0000000006020984 */ /* 0x01efe80000000800 */
[----:B------:R-:W0:Y:S01]  /*3550*/  LDS R7, [R5+0x8] ;  /* 0x0000080005077984 */ /* 0x000e220000000800 */
[----:B-----5:R-:W-:-:S13]  /*3560*/  FSETP.GT.AND P0, PT, R9, R4, PT ;  /* 0x000000040900720b */ /* 0x020fda0003f04000 */
[----:B------:R-:W-:Y:S01]  /*3570*/  @P0 IMAD.MOV.U32 R4, RZ, RZ, R9 ;  /* 0x000000ffff040224 */ /* 0x000fe200078e0009 */
[----:B------:R-:W-:Y:S04]  /*3580*/  @P0 LDS R2, [R6+0x4] ;  /* 0x0000040006020984 */ /* 0x000fe80000000800 */
[----:B------:R-:W1:Y:S01]  /*3590*/  LDS R9, [R5+0xc] ;  /* 0x00000c0005097984 */ /* 0x000e620000000800 */
[----:B0-----:R-:W-:-:S13]  /*35a0*/  FSETP.GT.AND P0, PT, R7, R4, PT ;  /* 0x000000040700720b */ /* 0x001fda0003f04000 */
[----:B------:R-:W-:Y:S01]  /*35b0*/  @P0 IMAD.MOV.U32 R4, RZ, RZ, R7 ;  /* 0x000000ffff040224 */ /* 0x000fe200078e0007 */
[----:B------:R-:W-:Y:S01]  /*35c0*/  @P0 LDS R2, [R6+0x8] ;  /* 0x0000080006020984 */ /* 0x000fe20000000800 */
[C---:B------:R-:W-:Y:S01]  /*35d0*/  LEA R7, R3.reuse, UR6, 0x2 ;  /* 0x0000000603077c11 */ /* 0x040fe2000f8e10ff */
[----:B------:R-:W-:Y:S02]  /*35e0*/  VIADD R3, R3, 0x4 ;  /* 0x0000000403037836 */ /* 0x000fe40000000000 */
[----:B-1----:R-:W-:Y:S02]  /*35f0*/  FSETP.GT.AND P0, PT, R9, R4, PT ;  /* 0x000000040900720b */ /* 0x002fe40003f04000 */
[----:B------:R-:W-:Y:S11]  /*3600*/  LDS R5, [R7+0x8] ;  /* 0x0000080007057984 */ /* 0x000ff60000000800 */
[----:B------:R-:W-:Y:S01]  /*3610*/  @P0 IMAD.MOV.U32 R4, RZ, RZ, R9 ;  /* 0x000000ffff040224 */ /* 0x000fe200078e0009 */
[----:B------:R-:W-:Y:S04]  /*3620*/  @P0 LDS R2, [R6+0xc] ;  /* 0x00000c0006020984 */ /* 0x000fe80000000800 */
[----:B------:R-:W0:Y:S01]  /*3630*/  LDS R9, [R7+0x4] ;  /* 0x0000040007097984 */ /* 0x000e220000000800 */
[----:B------:R-:W-:-:S13]  /*3640*/  FSETP.GT.AND P0, PT, R11, R4, PT ;  /* 0x000000040b00720b */ /* 0x000fda0003f04000 */
[----:B------:R-:W-:Y:S01]  /*3650*/  @P0 IMAD.MOV.U32 R4, RZ, RZ, R11 ;  /* 0x000000ffff040224 */ /* 0x000fe200078e000b */
[----:B------:R-:W-:Y:S04]  /*3660*/  @P0 LDS R2, [R8] ;  /* 0x0000000008020984 */ /* 0x000fe80000000800 */
[----:B0-----:R-:W-:-:S13]  /*3670*/  FSETP.GT.AND P0, PT, R9, R4, PT ;  /* 0x000000040900720b */ /* 0x001fda0003f04000 */
[----:B------:R-:W-:Y:S01]  /*3680*/  @P0 IMAD.MOV.U32 R4, RZ, RZ, R9 ;  /* 0x000000ffff040224 */ /* 0x000fe200078e0009 */
[----:B------:R-:W-:Y:S04]  /*3690*/  @P0 LDS R2, [R8+0x4] ;  /* 0x0000040008020984 */ /* 0x000fe80000000800 */
[----:B------:R-:W0:Y:S01]  /*36a0*/  LDS R9, [R7+0xc] ;  /* 0x00000c0007097984 */ /* 0x000e220000000800 */
[----:B------:R-:W-:-:S13]  /*36b0*/  FSETP.GT.AND P0, PT, R5, R4, PT ;  /* 0x000000040500720b */ /* 0x000fda0003f04000 */
[----:B------:R-:W-:Y:S01]  /*36c0*/  @P0 IMAD.MOV.U32 R4, RZ, RZ, R5 ;  /* 0x000000ffff040224 */ /* 0x000fe200078e0005 */
[----:B------:R1:W2:Y:S01]  /*36d0*/  @P0 LDS R2, [R8+0x8] ;  /* 0x0000080008020984 */ /* 0x0002a20000000800 */
[----:B------:R-:W-:-:S03]  /*36e0*/  PLOP3.LUT P0, PT, PT, PT, PT, 0x8, 0x80 ;  /* 0x000000000080781c */ /* 0x000fc60003f0e170 */
[----:B0-----:R-:W-:-:S13]  /*36f0*/  FSETP.GT.AND P1, PT, R9, R4, PT ;  /* 0x000000040900720b */ /* 0x001fda0003f24000 */
[----:B------:R1:W0:Y:S01]  /*3700*/  @P1 LDS R2, [R8+0xc] ;  /* 0x00000c0008021984 */ /* 0x0002220000000800 */
[----:B------:R-:W-:-:S07]  /*3710*/  @P1 IMAD.MOV.U32 R4, RZ, RZ, R9 ;  /* 0x000000ffff041224 */ /* 0x000fce00078e0009 */
.L_x_42:
[----:B------:R-:W-:-:S13]  /*3720*/  ISETP.EQ.AND P1, PT, R3, UR5, PT ;  /* 0x0000000503007c0c */ /* 0x000fda000bf22270 */
[----:B------:R-:W-:Y:S05]  /*3730*/  @!P0 BRA P1, `(.L_x_38) ;  /* 0x0000000000548947 */ /* 0x000fea0000800000 */
.L_x_39:
[C---:B------:R-:W-:Y:S02]  /*3740*/  LEA R5, R3.reuse, UR6, 0x2 ;  /* 0x0000000603057c11 */ /* 0x040fe4000f8e10ff */
[C---:B0-----:R-:W-:Y:S01]  /*3750*/  LEA R6, R3.reuse, UR12, 0x2 ;  /* 0x0000000c03067c11 */ /* 0x041fe2000f8e10ff */
[----:B------:R-:W-:Y:S02]  /*3760*/  VIADD R3, R3, 0x4 ;  /* 0x0000000403037836 */ /* 0x000fe40000000000 */
[----:B------:R-:W5:Y:S03]  /*3770*/  LDS R7, [R5] ;  /* 0x0000000005077984 */ /* 0x000f660000000800 */
[----:B------:R-:W-:Y:S01]  /*3780*/  ISETP.NE.AND P1, PT, R3, UR5, PT ;  /* 0x0000000503007c0c */ /* 0x000fe2000bf25270 */
[----:B------:R-:W0:Y:S01]  /*3790*/  LDS R9, [R5+0x4] ;  /* 0x0000040005097984 */ /* 0x000e220000000800 */
[----:B-----5:R-:W-:-:S13]  /*37a0*/  FSETP.GT.AND P0, PT, R7, R4, PT ;  /* 0x000000040700720b */ /* 0x020fda0003f04000 */
[----:B------:R-:W-:Y:S01]  /*37b0*/  @P0 IMAD.MOV.U32 R4, RZ, RZ, R7 ;  /* 0x000000ffff040224 */ /* 0x000fe200078e0007 */
[----:B01234-:R-:W-:Y:S04]  /*37c0*/  @P0 LDS R2, [R6] ;  /* 0x0000000006020984 */ /* 0x01ffe80000000800 */
[----:B------:R-:W0:Y:S01]  /*37d0*/  LDS R7, [R5+0x8] ;  /* 0x0000080005077984 */ /* 0x000e220000000800 */
[----:B------:R-:W-:-:S13]  /*37e0*/  FSETP.GT.AND P0, PT, R9, R4, PT ;  /* 0x000000040900720b */ /* 0x000fda0003f04000 */
[----:B------:R-:W-:Y:S01]  /*37f0*/  @P0 IMAD.MOV.U32 R4, RZ, RZ, R9 ;  /* 0x000000ffff040224 */ /* 0x000fe200078e0009 */
[----:B------:R-:W-:Y:S04]  /*3800*/  @P0 LDS R2, [R6+0x4] ;  /* 0x0000040006020984 */ /* 0x000fe80000000800 */
[----:B------:R-:W1:Y:S01]  /*3810*/  LDS R9, [R5+0xc] ;  /* 0x00000c0005097984 */ /* 0x000e620000000800 */
[----:B0-----:R-:W-:-:S13]  /*3820*/  FSETP.GT.AND P0, PT, R7, R4, PT ;  /* 0x000000040700720b */ /* 0x001fda0003f04000 */
[----:B------:R-:W-:Y:S01]  /*3830*/  @P0 IMAD.MOV.U32 R4, RZ, RZ, R7 ;  /* 0x000000ffff040224 */ /* 0x000fe200078e0007 */
[----:B------:R0:W2:Y:S04]  /*3840*/  @P0 LDS R2, [R6+0x8] ;  /* 0x0000080006020984 */ /* 0x0000a80000000800 */
[----:B-1----:R-:W-:-:S13]  /*3850*/  FSETP.GT.AND P0, PT, R9, R4, PT ;  /* 0x000000040900720b */ /* 0x002fda0003f04000 */
[----:B------:R0:W1:Y:S01]  /*3860*/  @P0 LDS R2, [R6+0xc] ;  /* 0x00000c0006020984 */ /* 0x0000620000000800 */
[----:B------:R-:W-:Y:S01]  /*3870*/  @P0 IMAD.MOV.U32 R4, RZ, RZ, R9 ;  /* 0x000000ffff040224 */ /* 0x000fe200078e0009 */
[----:B------:R-:W-:Y:S06]  /*3880*/  @P1 BRA `(.L_x_39) ;  /* 0xfffffffc00ac1947 */ /* 0x000fec000383ffff */
.L_x_38:
[----:B------:R0:W-:Y:S04]  /*3890*/  STL [R1], R4 ;  /* 0x0000000401007387 */ /* 0x0001e80000100800 */
[----:B01234-:R0:W-:Y:S02]  /*38a0*/  STL [R1+0x28], R2 ;  /* 0x0000280201007387 */ /* 0x01f1e40000100800 */
.L_x_28:
[----:B0-23--:R-:W0:Y:S02]  /*38b0*/  LDC R2, c[0x0][0x398] ;  /* 0x0000e600ff027b82 */ /* 0x00de240000000800 */
[----:B0-----:R-:W-:-:S13]  /*38c0*/  ISETP.GE.AND P0, PT, R2, 0x1, PT ;  /* 0x000000010200780c */ /* 0x001fda0003f06270 */
[----:B------:R-:W-:Y:S05]  /*38d0*/  @!P0 EXIT ;  /* 0x000000000000894d */ /* 0x000fea0003800000 */
[C---:B-1----:R-:W-:Y:S01]  /*38e0*/  VIADD R4, R2.reuse, 0xffffffff ;  /* 0xffffffff02047836 */ /* 0x042fe20000000000 */
[C---:B------:R-:W-:Y:S01]  /*38f0*/  LOP3.LUT R3, R2.reuse, 0xf, RZ, 0xc0, !PT ;  /* 0x0000000f02037812 */ /* 0x040fe200078ec0ff */
[----:B------:R-:W-:Y:S02]  /*3900*/  IMAD R24, R2, UR14, RZ ;  /* 0x0000000e02187c24 */ /* 0x000fe4000f8e02ff */
[----:B----4-:R-:W-:Y:S01]  /*3910*/  IMAD.MOV.U32 R7, RZ, RZ, RZ ;  /* 0x000000ffff077224 */ /* 0x010fe200078e00ff */
[----:B------:R-:W-:Y:S02]  /*3920*/  ISETP.GE.U32.AND P0, PT, R4, 0xf, PT ;  /* 0x0000000f0400780c */ /* 0x000fe40003f06070 */
[----:B------:R-:W-:-:S11]  /*3930*/  ISETP.NE.AND P2, PT, R3, RZ, PT ;  /* 0x000000ff0300720c */ /* 0x000fd60003f45270 */
[----:B------:R-:W-:Y:S05]  /*3940*/  @!P0 BRA `(.L_x_43) ;  /* 0x0000000400048947 */ /* 0x000fea0003800000 */
[----:B------:R-:W0:Y:S01]  /*3950*/  LDC.64 R8, c[0x0][0x388] ;  /* 0x0000e200ff087b82 */ /* 0x000e220000000a00 */
[----:B------:R-:W-:Y:S01]  /*3960*/  LOP3.LUT R7, R2, 0x7ffffff0, RZ, 0xc0, !PT ;  /* 0x7ffffff002077812 */ /* 0x000fe200078ec0ff */
[C---:B------:R-:W-:Y:S02]  /*3970*/  VIADD R5, R1.reuse, 0x20 ;  /* 0x0000002001057836 */ /* 0x040fe40000000000 */
[----:B------:R-:W-:Y:S02]  /*3980*/  VIADD R4, R1, 0x48 ;  /* 0x0000004801047836 */ /* 0x000fe40000000000 */
[----:B------:R-:W-:Y:S02]  /*3990*/  IMAD.MOV R6, RZ, RZ, -R7 ;  /* 0x000000ffff067224 */ /* 0x000fe400078e0a07 */
[----:B0-----:R-:W-:-:S03]  /*39a0*/  IMAD.WIDE.U32 R8, R24, 0x8, R8 ;  /* 0x0000000818087825 */ /* 0x001fc600078e0008 */
[----:B------:R-:W-:-:S05]  /*39b0*/  IADD3 R25, P0, PT, R8, 0x40, RZ ;  /* 0x0000004008197810 */ /* 0x000fca0007f1e0ff */
[----:B------:R-:W-:-:S08]  /*39c0*/  IMAD.X R28, RZ, RZ, R9, P0 ;  /* 0x000000ffff1c7224 */ /* 0x000fd000000e0609 */
.L_x_44:
[----:B0-----:R-:W2:Y:S04]  /*39d0*/  LDL.64 R10, [R5+-0x20] ;  /* 0xffffe000050a7983 */ /* 0x001ea80000100a00 */
[----:B------:R-:W3:Y:S04]  /*39e0*/  LDL.64 R16, [R4+-0x20] ;  /* 0xffffe00004107983 */ /* 0x000ee80000100a00 */
[----:B------:R-:W4:Y:S04]  /*39f0*/  LDL.64 R18, [R5+-0x18] ;  /* 0xffffe80005127983 */ /* 0x000f280000100a00 */
[----:B------:R-:W5:Y:S04]  /*3a00*/  LDL.64 R20, [R4+-0x18] ;  /* 0xffffe80004147983 */ /* 0x000f680000100a00 */
[----:B------:R-:W5:Y:S04]  /*3a10*/  LDL.64 R22, [R5+-0x10] ;  /* 0xfffff00005167983 */ /* 0x000f680000100a00 */
[----:B------:R-:W5:Y:S04]  /*3a20*/  LDL.64 R8, [R4+-0x10] ;  /* 0xfffff00004087983 */ /* 0x000f680000100a00 */
[----:B------:R-:W5:Y:S01]  /*3a30*/  LDL.64 R12, [R5+-0x8] ;  /* 0xfffff800050c7983 */ /* 0x000f620000100a00 */
[----:B------:R-:W-:-:S02]  /*3a40*/  IMAD.MOV.U32 R26, RZ, RZ, R25 ;  /* 0x000000ffff1a7224 */ /* 0x000fc400078e0019 */
[----:B------:R-:W-:Y:S01]  /*3a50*/  IMAD.MOV.U32 R27, RZ, RZ, R28 ;  /* 0x000000ffff1b7224 */ /* 0x000fe200078e001c */
[----:B------:R-:W5:Y:S04]  /*3a60*/  LDL.64 R14, [R4+-0x8] ;  /* 0xfffff800040e7983 */ /* 0x000f680000100a00 */
[----:B--2---:R-:W-:Y:S04]  /*3a70*/  STG.E desc[UR10][R26.64+-0x40], R10 ;  /* 0xffffc00a1a007986 */ /* 0x004fe8000c10190a */
[----:B------:R0:W-:Y:S04]  /*3a80*/  STG.E desc[UR10][R26.64+-0x38], R11 ;  /* 0xffffc80b1a007986 */ /* 0x0001e8000c10190a */
[----:B---3--:R-:W-:Y:S04]  /*3a90*/  STG.E desc[UR10][R26.64+-0x3c], R16 ;  /* 0xffffc4101a007986 */ /* 0x008fe8000c10190a */
[----:B------:R1:W-:Y:S04]  /*3aa0*/  STG.E desc[UR10][R26.64+-0x34], R17 ;  /* 0xffffcc111a007986 */ /* 0x0003e8000c10190a */
[----:B----4-:R-:W-:Y:S04]  /*3ab0*/  STG.E desc[UR10][R26.64+-0x30], R18 ;  /* 0xffffd0121a007986 */ /* 0x010fe8000c10190a */
[----:B------:R2:W-:Y:S04]  /*3ac0*/  STG.E desc[UR10][R26.64+-0x28], R19 ;  /* 0xffffd8131a007986 */ /* 0x0005e8000c10190a */
[----:B-----5:R-:W-:Y:S04]  /*3ad0*/  STG.E desc[UR10][R26.64+-0x2c], R20 ;  /* 0xffffd4141a007986 */ /* 0x020fe8000c10190a */
[----:B------:R-:W-:Y:S04]  /*3ae0*/  STG.E desc[UR10][R26.64+-0x24], R21 ;  /* 0xffffdc151a007986 */ /* 0x000fe8000c10190a */
[----:B------:R-:W-:Y:S04]  /*3af0*/  STG.E desc[UR10][R26.64+-0x20], R22 ;  /* 0xffffe0161a007986 */ /* 0x000fe8000c10190a */
[----:B------:R-:W-:Y:S04]  /*3b00*/  STG.E desc[UR10][R26.64+-0x18], R23 ;  /* 0xffffe8171a007986 */ /* 0x000fe8000c10190a */
[----:B------:R-:W-:Y:S04]  /*3b10*/  STG.E desc[UR10][R26.64+-0x1c], R8 ;  /* 0xffffe4081a007986 */ /* 0x000fe8000c10190a */
[----:B------:R3:W-:Y:S04]  /*3b20*/  STG.E desc[UR10][R26.64+-0x14], R9 ;  /* 0xffffec091a007986 */ /* 0x0007e8000c10190a */
[----:B------:R-:W-:Y:S04]  /*3b30*/  STG.E desc[UR10][R26.64+-0x10], R12 ;  /* 0xfffff00c1a007986 */ /* 0x000fe8000c10190a */
[----:B------:R4:W-:Y:S04]  /*3b40*/  STG.E desc[UR10][R26.64+-0x8], R13 ;  /* 0xfffff80d1a007986 */ /* 0x0009e8000c10190a */
[----:B------:R-:W-:Y:S04]  /*3b50*/  STG.E desc[UR10][R26.64+-0xc], R14 ;  /* 0xfffff40e1a007986 */ /* 0x000fe8000c10190a */
[----:B------:R5:W-:Y:S04]  /*3b60*/  STG.E desc[UR10][R26.64+-0x4], R15 ;  /* 0xfffffc0f1a007986 */ /* 0x000be8000c10190a */
[----:B0-----:R-:W5:Y:S04]  /*3b70*/  LDL.64 R10, [R5] ;  /* 0x00000000050a7983 */ /* 0x001f680000100a00 */
[----:B-1----:R-:W5:Y:S04]  /*3b80*/  LDL.64 R16, [R4] ;  /* 0x0000000004107983 */ /* 0x002f680000100a00 */
[----:B--2---:R-:W2:Y:S04]  /*3b90*/  LDL.64 R18, [R5+0x8] ;  /* 0x0000080005127983 */ /* 0x004ea80000100a00 */
[----:B---3--:R-:W3:Y:S04]  /*3ba0*/  LDL.64 R8, [R4+0x8] ;  /* 0x0000080004087983 */ /* 0x008ee80000100a00 */
[----:B------:R-:W3:Y:S04]  /*3bb0*/  LDL.64 R20, [R5+0x10] ;  /* 0x0000100005147983 */ /* 0x000ee80000100a00 */
[----:B----4-:R-:W4:Y:S04]  /*3bc0*/  LDL.64 R12, [R4+0x10] ;  /* 0x00001000040c7983 */ /* 0x010f280000100a00 */
[----:B-----5:R0:W5:Y:S04]  /*3bd0*/  LDL.64 R14, [R5+0x18] ;  /* 0x00001800050e7983 */ /* 0x0201680000100a00 */
[----:B------:R1:W5:Y:S01]  /*3be0*/  LDL.64 R22, [R4+0x18] ;  /* 0x0000180004167983 */ /* 0x0003620000100a00 */
[----:B------:R-:W-:-:S05]  /*3bf0*/  VIADD R6, R6, 0x10 ;  /* 0x0000001006067836 */ /* 0x000fca0000000000 */
[----:B------:R-:W-:Y:S02]  /*3c00*/  ISETP.NE.AND P0, PT, R6, RZ, PT ;  /* 0x000000ff0600720c */ /* 0x000fe40003f05270 */
[----:B------:R-:W-:Y:S01]  /*3c10*/  IADD3 R25, P1, PT, R26, 0x80, RZ ;  /* 0x000000801a197810 */ /* 0x000fe20007f3e0ff */
[----:B0-----:R-:W-:Y:S02]  /*3c20*/  VIADD R5, R5, 0x40 ;  /* 0x0000004005057836 */ /* 0x001fe40000000000 */
[----:B-1----:R-:W-:Y:S02]  /*3c30*/  VIADD R4, R4, 0x40 ;  /* 0x0000004004047836 */ /* 0x002fe40000000000 */
[----:B------:R-:W-:Y:S01]  /*3c40*/  IMAD.X R28, RZ, RZ, R27, P1 ;  /* 0x000000ffff1c7224 */ /* 0x000fe200008e061b */
[----:B------:R0:W-:Y:S04]  /*3c50*/  STG.E desc[UR10][R26.64], R10 ;  /* 0x0000000a1a007986 */ /* 0x0001e8000c10190a */
[----:B------:R0:W-:Y:S04]  /*3c60*/  STG.E desc[UR10][R26.64+0x8], R11 ;  /* 0x0000080b1a007986 */ /* 0x0001e8000c10190a */
[----:B------:R0:W-:Y:S04]  /*3c70*/  STG.E desc[UR10][R26.64+0x4], R16 ;  /* 0x000004101a007986 */ /* 0x0001e8000c10190a */
[----:B------:R0:W-:Y:S04]  /*3c80*/  STG.E desc[UR10][R26.64+0xc], R17 ;  /* 0x00000c111a007986 */ /* 0x0001e8000c10190a */
[----:B--2---:R0:W-:Y:S04]  /*3c90*/  STG.E desc[UR10][R26.64+0x10], R18 ;  /* 0x000010121a007986 */ /* 0x0041e8000c10190a */
[----:B------:R0:W-:Y:S04]  /*3ca0*/  STG.E desc[UR10][R26.64+0x18], R19 ;  /* 0x000018131a007986 */ /* 0x0001e8000c10190a */
[----:B---3--:R0:W-:Y:S04]  /*3cb0*/  STG.E desc[UR10][R26.64+0x14], R8 ;  /* 0x000014081a007986 */ /* 0x0081e8000c10190a */
[----:B------:R0:W-:Y:S04]  /*3cc0*/  STG.E desc[UR10][R26.64+0x1c], R9 ;  /* 0x00001c091a007986 */ /* 0x0001e8000c10190a */
[----:B------:R0:W-:Y:S04]  /*3cd0*/  STG.E desc[UR10][R26.64+0x20], R20 ;  /* 0x000020141a007986 */ /* 0x0001e8000c10190a */
[----:B------:R0:W-:Y:S04]  /*3ce0*/  STG.E desc[UR10][R26.64+0x28], R21 ;  /* 0x000028151a007986 */ /* 0x0001e8000c10190a */
[----:B----4-:R0:W-:Y:S04]  /*3cf0*/  STG.E desc[UR10][R26.64+0x24], R12 ;  /* 0x0000240c1a007986 */ /* 0x0101e8000c10190a */
[----:B------:R0:W-:Y:S04]  /*3d00*/  STG.E desc[UR10][R26.64+0x2c], R13 ;  /* 0x00002c0d1a007986 */ /* 0x0001e8000c10190a */
[----:B-----5:R0:W-:Y:S04]  /*3d10*/  STG.E desc[UR10][R26.64+0x30], R14 ;  /* 0x0000300e1a007986 */ /* 0x0201e8000c10190a */
[----:B------:R0:W-:Y:S04]  /*3d20*/  STG.E desc[UR10][R26.64+0x38], R15 ;  /* 0x0000380f1a007986 */ /* 0x0001e8000c10190a */
[----:B------:R0:W-:Y:S04]  /*3d30*/  STG.E desc[UR10][R26.64+0x34], R22 ;  /* 0x000034161a007986 */ /* 0x0001e8000c10190a */
[----:B------:R0:W-:Y:S01]  /*3d40*/  STG.E desc[UR10][R26.64+0x3c], R23 ;  /* 0x00003c171a007986 */ /* 0x0001e2000c10190a */
[----:B------:R-:W-:Y:S05]  /*3d50*/  @P0 BRA `(.L_x_44) ;  /* 0xfffffffc001c0947 */ /* 0x000fea000383ffff */
.L_x_43:
[----:B------:R-:W-:Y:S05]  /*3d60*/  @!P2 EXIT ;  /* 0x000000000000a94d */ /* 0x000fea0003800000 */
[----:B------:R-:W-:Y:S02]  /*3d70*/  ISETP.GE.U32.AND P0, PT, R3, 0x8, PT ;  /* 0x000000080300780c */ /* 0x000fe40003f06070 */
[----:B------:R-:W-:-:S04]  /*3d80*/  LOP3.LUT R6, R2, 0x7, RZ, 0xc0, !PT ;  /* 0x0000000702067812 */ /* 0x000fc800078ec0ff */
[----:B------:R-:W-:-:S07]  /*3d90*/  ISETP.NE.AND P1, PT, R6, RZ, PT ;  /* 0x000000ff0600720c */ /* 0x000fce0003f25270 */
[----:B------:R-:W-:Y:S06]  /*3da0*/  @!P0 BRA `(.L_x_45) ;  /* 0x0000000000888947 */ /* 0x000fec0003800000 */
[----:B------:R-:W1:Y:S01]  /*3db0*/  LDC.64 R4, c[0x0][0x388] ;  /* 0x0000e200ff047b82 */ /* 0x000e620000000a00 */
[----:B0-----:R-:W-:Y:S01]  /*3dc0*/  IADD3 R8, P0, PT, R24, R7, RZ ;  /* 0x0000000718087210 */ /* 0x001fe20007f1e0ff */
[----:B------:R-:W-:-:S06]  /*3dd0*/  IMAD R3, R7, 0x4, R1 ;  /* 0x0000000407037824 */ /* 0x000fcc00078e0201 */
[----:B------:R-:W0:Y:S01]  /*3de0*/  LDC.64 R26, c[0x0][0x388] ;  /* 0x0000e200ff1a7b82 */ /* 0x000e220000000a00 */
[----:B------:R-:W-:Y:S01]  /*3df0*/  IMAD.IADD R21, R24, 0x1, R7 ;  /* 0x0000000118157824 */ /* 0x000fe200078e0207 */
[----:B------:R-:W2:Y:S01]  /*3e00*/  LDL.64 R18, [R3] ;  /* 0x0000000003127983 */ /* 0x000ea20000100a00 */
[----:B------:R-:W-:-:S03]  /*3e10*/  IMAD.X R9, RZ, RZ, RZ, P0 ;  /* 0x000000ffff097224 */ /* 0x000fc600000e06ff */
[----:B------:R-:W3:Y:S04]  /*3e20*/  LDL.64 R16, [R3+0x28] ;  /* 0x0000280003107983 */ /* 0x000ee80000100a00 */
[----:B------:R-:W4:Y:S04]  /*3e30*/  LDL.64 R14, [R3+0x8] ;  /* 0x00000800030e7983 */ /* 0x000f280000100a00 */
[----:B------:R-:W5:Y:S01]  /*3e40*/  LDL.64 R12, [R3+0x30] ;  /* 0x00003000030c7983 */ /* 0x000f620000100a00 */
[----:B-1----:R-:W-:-:S03]  /*3e50*/  LEA R4, P0, R8, R4, 0x3 ;  /* 0x0000000408047211 */ /* 0x002fc600078018ff */
[----:B------:R-:W5:Y:S01]  /*3e60*/  LDL.64 R10, [R3+0x10] ;  /* 0x00001000030a7983 */ /* 0x000f620000100a00 */
[----:B------:R-:W-:-:S03]  /*3e70*/  LEA.HI.X R5, R8, R5, R9, 0x3, P0 ;  /* 0x0000000508057211 */ /* 0x000fc600000f1c09 */
[----:B------:R-:W5:Y:S01]  /*3e80*/  LDL.64 R8, [R3+0x38] ;  /* 0x0000380003087983 */ /* 0x000f620000100a00 */
[----:B0-----:R-:W-:-:S03]  /*3e90*/  IMAD.WIDE.U32 R26, R21, 0x8, R26 ;  /* 0x00000008151a7825 */ /* 0x001fc600078e001a */
[----:B------:R-:W5:Y:S04]  /*3ea0*/  LDL.64 R20, [R3+0x18] ;  /* 0x0000180003147983 */ /* 0x000f680000100a00 */
[----:B------:R-:W5:Y:S01]  /*3eb0*/  LDL.64 R22, [R3+0x40] ;  /* 0x0000400003167983 */ /* 0x000f620000100a00 */
[----:B------:R-:W-:-:S03]  /*3ec0*/  VIADD R7, R7, 0x8 ;  /* 0x0000000807077836 */ /* 0x000fc60000000000 */
[----:B--2---:R1:W-:Y:S04]  /*3ed0*/  STG.E desc[UR10][R26.64], R18 ;  /* 0x000000121a007986 */ /* 0x0043e8000c10190a */
[----:B---3--:R1:W-:Y:S04]  /*3ee0*/  STG.E desc[UR10][R26.64+0x4], R16 ;  /* 0x000004101a007986 */ /* 0x0083e8000c10190a */
[----:B------:R1:W-:Y:S04]  /*3ef0*/  STG.E desc[UR10][R4.64+0x8], R19 ;  /* 0x0000081304007986 */ /* 0x0003e8000c10190a */
[----:B------:R1:W-:Y:S04]  /*3f00*/  STG.E desc[UR10][R4.64+0xc], R17 ;  /* 0x00000c1104007986 */ /* 0x0003e8000c10190a */
[----:B----4-:R1:W-:Y:S04]  /*3f10*/  STG.E desc[UR10][R4.64+0x10], R14 ;  /* 0x0000100e04007986 */ /* 0x0103e8000c10190a */
[----:B------:R1:W-:Y:S04]  /*3f20*/  STG.E desc[UR10][R4.64+0x18], R15 ;  /* 0x0000180f04007986 */ /* 0x0003e8000c10190a */
[----:B-----5:R1:W-:Y:S04]  /*3f30*/  STG.E desc[UR10][R4.64+0x14], R12 ;  /* 0x0000140c04007986 */ /* 0x0203e8000c10190a */
[----:B------:R1:W-:Y:S04]  /*3f40*/  STG.E desc[UR10][R4.64+0x1c], R13 ;  /* 0x00001c0d04007986 */ /* 0x0003e8000c10190a */
[----:B------:R1:W-:Y:S04]  /*3f50*/  STG.E desc[UR10][R4.64+0x20], R10 ;  /* 0x0000200a04007986 */ /* 0x0003e8000c10190a */
[----:B------:R1:W-:Y:S04]  /*3f60*/  STG.E desc[UR10][R4.64+0x28], R11 ;  /* 0x0000280b04007986 */ /* 0x0003e8000c10190a */
[----:B------:R1:W-:Y:S04]  /*3f70*/  STG.E desc[UR10][R4.64+0x24], R8 ;  /* 0x0000240804007986 */ /* 0x0003e8000c10190a */
[----:B------:R1:W-:Y:S04]  /*3f80*/  STG.E desc[UR10][R4.64+0x2c], R9 ;  /* 0x00002c0904007986 */ /* 0x0003e8000c10190a */
[----:B------:R1:W-:Y:S04]  /*3f90*/  STG.E desc[UR10][R4.64+0x30], R20 ;  /* 0x0000301404007986 */ /* 0x0003e8000c10190a */
[----:B------:R1:W-:Y:S04]  /*3fa0*/  STG.E desc[UR10][R4.64+0x38], R21 ;  /* 0x0000381504007986 */ /* 0x0003e8000c10190a */
[----:B------:R1:W-:Y:S04]  /*3fb0*/  STG.E desc[UR10][R4.64+0x34], R22 ;  /* 0x0000341604007986 */ /* 0x0003e8000c10190a */
[----:B------:R1:W-:Y:S02]  /*3fc0*/  STG.E desc[UR10][R4.64+0x3c], R23 ;  /* 0x00003c1704007986 */ /* 0x0003e4000c10190a */
.L_x_45:
[----:B------:R-:W-:Y:S05]  /*3fd0*/  @!P1 EXIT ;  /* 0x000000000000994d */ /* 0x000fea0003800000 */
[----:B------:R-:W-:Y:S02]  /*3fe0*/  ISETP.GE.U32.AND P0, PT, R6, 0x4, PT ;  /* 0x000000040600780c */ /* 0x000fe40003f06070 */
[----:B------:R-:W-:-:S04]  /*3ff0*/  LOP3.LUT R2, R2, 0x3, RZ, 0xc0, !PT ;  /* 0x0000000302027812 */ /* 0x000fc800078ec0ff */
[----:B------:R-:W-:-:S07]  /*4000*/  ISETP.NE.AND P1, PT, R2, RZ, PT ;  /* 0x000000ff0200720c */ /* 0x000fce0003f25270 */
[----:B------:R-:W-:Y:S06]  /*4010*/  @!P0 BRA `(.L_x_46) ;  /* 0x0000000000588947 */ /* 0x000fec0003800000 */
[----:B------:R-:W-:Y:S01]  /*4020*/  IMAD R3, R7, 0x4, R1 ;  /* 0x0000000407037824 */ /* 0x000fe200078e0201 */
[----:B01----:R-:W0:Y:S04]  /*4030*/  LDC.64 R14, c[0x0][0x388] ;  /* 0x0000e200ff0e7b82 */ /* 0x003e280000000a00 */
[----:B------:R-:W2:Y:S04]  /*4040*/  LDL.64 R10, [R3] ;  /* 0x00000000030a7983 */ /* 0x000ea80000100a00 */
[----:B------:R-:W3:Y:S01]  /*4050*/  LDL.64 R8, [R3+0x28] ;  /* 0x0000280003087983 */ /* 0x000ee20000100a00 */
[----:B------:R-:W1:Y:S03]  /*4060*/  LDC.64 R16, c[0x0][0x388] ;  /* 0x0000e200ff107b82 */ /* 0x000e660000000a00 */
[----:B------:R-:W4:Y:S04]  /*4070*/  LDL.64 R4, [R3+0x8] ;  /* 0x0000080003047983 */ /* 0x000f280000100a00 */
[----:B------:R-:W5:Y:S01]  /*4080*/  LDL.64 R12, [R3+0x30] ;  /* 0x00003000030c7983 */ /* 0x000f620000100a00 */
[C---:B------:R-:W-:Y:S01]  /*4090*/  IADD3 R6, P0, PT, R24.reuse, R7, RZ ;  /* 0x0000000718067210 */ /* 0x040fe20007f1e0ff */
[----:B------:R-:W-:-:S02]  /*40a0*/  IMAD.IADD R19, R24, 0x1, R7 ;  /* 0x0000000118137824 */ /* 0x000fc400078e0207 */
[----:B------:R-:W-:Y:S02]  /*40b0*/  VIADD R7, R7, 0x4 ;  /* 0x0000000407077836 */ /* 0x000fe40000000000 */
[----:B------:R-:W-:Y:S01]  /*40c0*/  IMAD.X R18, RZ, RZ, RZ, P0 ;  /* 0x000000ffff127224 */ /* 0x000fe200000e06ff */
[----:B0-----:R-:W-:-:S04]  /*40d0*/  LEA R14, P0, R6, R14, 0x3 ;  /* 0x0000000e060e7211 */ /* 0x001fc800078018ff */
[----:B------:R-:W-:Y:S01]  /*40e0*/  LEA.HI.X R15, R6, R15, R18, 0x3, P0 ;  /* 0x0000000f060f7211 */ /* 0x000fe200000f1c12 */
[----:B-1----:R-:W-:-:S05]  /*40f0*/  IMAD.WIDE.U32 R16, R19, 0x8, R16 ;  /* 0x0000000813107825 */ /* 0x002fca00078e0010 */
[----:B--2---:R2:W-:Y:S04]  /*4100*/  STG.E desc[UR10][R16.64], R10 ;  /* 0x0000000a10007986 */ /* 0x0045e8000c10190a */
[----:B---3--:R2:W-:Y:S04]  /*4110*/  STG.E desc[UR10][R16.64+0x4], R8 ;  /* 0x0000040810007986 */ /* 0x0085e8000c10190a */
[----:B------:R2:W-:Y:S04]  /*4120*/  STG.E desc[UR10][R14.64+0x8], R11 ;  /* 0x0000080b0e007986 */ /* 0x0005e8000c10190a */
[----:B------:R2:W-:Y:S04]  /*4130*/  STG.E desc[UR10][R14.64+0xc], R9 ;  /* 0x00000c090e007986 */ /* 0x0005e8000c10190a */
[----:B----4-:R2:W-:Y:S04]  /*4140*/  STG.E desc[UR10][R14.64+0x10], R4 ;  /* 0x000010040e007986 */ /* 0x0105e8000c10190a */
[----:B------:R2:W-:Y:S04]  /*4150*/  STG.E desc[UR10][R14.64+0x18], R5 ;  /* 0x000018050e007986 */ /* 0x0005e8000c10190a */
[----:B-----5:R2:W-:Y:S04]  /*4160*/  STG.E desc[UR10][R14.64+0x14], R12 ;  /* 0x0000140c0e007986 */ /* 0x0205e8000c10190a */
[----:B------:R2:W-:Y:S02]  /*4170*/  STG.E desc[UR10][R14.64+0x1c], R13 ;  /* 0x00001c0d0e007986 */ /* 0x0005e4000c10190a */
.L_x_46:
[----:B------:R-:W-:Y:S05]  /*4180*/  @!P1 EXIT ;  /* 0x000000000000994d */ /* 0x000fea0003800000 */
[----:B-12---:R-:W1:Y:S01]  /*4190*/  LDC.64 R4, c[0x0][0x388] ;  /* 0x0000e200ff047b82 */ /* 0x006e620000000a00 */
[----:B------:R-:W-:Y:S02]  /*41a0*/  IMAD.IADD R3, R24, 0x1, R7 ;  /* 0x0000000118037824 */ /* 0x000fe400078e0207 */
[----:B------:R-:W-:Y:S02]  /*41b0*/  IMAD R6, R7, 0x4, R0 ;  /* 0x0000000407067824 */ /* 0x000fe400078e0200 */
[----:B------:R-:W-:Y:S02]  /*41c0*/  IMAD.MOV R0, RZ, RZ, -R2 ;  /* 0x000000ffff007224 */ /* 0x000fe400078e0a02 */
[----:B-1----:R-:W-:-:S03]  /*41d0*/  IMAD.WIDE.U32 R4, R3, 0x8, R4 ;  /* 0x0000000803047825 */ /* 0x002fc600078e0004 */
[----:B0-----:R-:W-:Y:S01]  /*41e0*/  IADD3 R8, P0, PT, R4, 0x4, RZ ;  /* 0x0000000404087810 */ /* 0x001fe20007f1e0ff */
[----:B------:R-:W-:-:S04]  /*41f0*/  IMAD R4, R7, 0x4, R1 ;  /* 0x0000000407047824 */ /* 0x000fc800078e0201 */
[----:B------:R-:W-:-:S08]  /*4200*/  IMAD.X R9, RZ, RZ, R5, P0 ;  /* 0x000000ffff097224 */ /* 0x000fd000000e0605 */
.L_x_47:
[----:B0-----:R0:W2:Y:S04]  /*4210*/  LDL R5, [R4] ;  /* 0x0000000004057983 */ /* 0x0010a80000100800 */
[----:B------:R1:W3:Y:S01]  /*4220*/  LDL R7, [R6] ;  /* 0x0000000006077983 */ /* 0x0002e20000100800 */
[----:B------:R-:W-:Y:S02]  /*4230*/  IMAD.MOV.U32 R2, RZ, RZ, R8 ;  /* 0x000000ffff027224 */ /* 0x000fe400078e0008 */
[----:B------:R-:W-:Y:S02]  /*4240*/  IMAD.MOV.U32 R3, RZ, RZ, R9 ;  /* 0x000000ffff037224 */ /* 0x000fe400078e0009 */
[----:B------:R-:W-:Y:S01]  /*4250*/  VIADD R0, R0, 0x1 ;  /* 0x0000000100007836 */ /* 0x000fe20000000000 */
[----:B------:R-:W-:Y:S01]  /*4260*/  IADD3 R8, P1, PT, R2, 0x8, RZ ;  /* 0x0000000802087810 */ /* 0x000fe20007f3e0ff */
[----:B0-----:R-:W-:-:S02]  /*4270*/  VIADD R4, R4, 0x4 ;  /* 0x0000000404047836 */ /* 0x001fc40000000000 */
[----:B-1----:R-:W-:Y:S01]  /*4280*/  VIADD R6, R6, 0x4 ;  /* 0x0000000406067836 */ /* 0x002fe20000000000 */
[----:B------:R-:W-:Y:S01]  /*4290*/  ISETP.NE.AND P0, PT, R0, RZ, PT ;  /* 0x000000ff0000720c */ /* 0x000fe20003f05270 */
[----:B------:R-:W-:Y:S01]  /*42a0*/  IMAD.X R9, RZ, RZ, R3, P1 ;  /* 0x000000ffff097224 */ /* 0x000fe200008e0603 */
[----:B--2---:R0:W-:Y:S04]  /*42b0*/  STG.E desc[UR10][R2.64+-0x4], R5 ;  /* 0xfffffc0502007986 */ /* 0x0041e8000c10190a */
[----:B---3--:R0:W-:Y:S07]  /*42c0*/  STG.E desc[UR10][R2.64], R7 ;  /* 0x0000000702007986 */ /* 0x0081ee000c10190a */
[----:B------:R-:W-:Y:S05]  /*42d0*/  @P0 BRA `(.L_x_47) ;  /* 0xfffffffc00cc0947 */ /* 0x000fea000383ffff */
[----:B------:R-:W-:Y:S05]  /*42e0*/  EXIT ;  /* 0x000000000000794d */ /* 0x000fea0003800000 */
.L_x_48:
[----:B------:R-:W-:-:S00]  /*42f0*/  BRA `(.L_x_48) ;  /* 0xfffffffc00fc7947 */ /* 0x000fc0000383ffff */
[----:B------:R-:W-:-:S00]  /*4300*/  NOP ;  /* 0x0000000000007918 */ /* 0x000fc00000000000 */
[----:B------:R-:W-:-:S00]  /*4310*/  NOP ;  /* 0x0000000000007918 */ /* 0x000fc00000000000 */
[----:B------:R-:W-:-:S00]  /*4320*/  NOP ;  /* 0x0000000000007918 */ /* 0x000fc00000000000 */
[----:B------:R-:W-:-:S00]  /*4330*/  NOP ;  /* 0x0000000000007918 */ /* 0x000fc00000000000 */
[----:B------:R-:W-:-:S00]  /*4340*/  NOP ;  /* 0x0000000000007918 */ /* 0x000fc00000000000 */
[----:B------:R-:W-:-:S00]  /*4350*/  NOP ;  /* 0x0000000000007918 */ /* 0x000fc00000000000 */
[----:B------:R-:W-:-:S00]  /*4360*/  NOP ;  /* 0x0000000000007918 */ /* 0x000fc00000000000 */
[----:B------:R-:W-:-:S00]  /*4370*/  NOP ;  /* 0x0000000000007918 */ /* 0x000fc00000000000 */
.L_x_53:


//--------------------- .text._Z28matrix_mul_shared_mem_kernelPKfS0_Pfiii --------------------------
	.section	.text._Z28matrix_mul_shared_mem_kernelPKfS0_Pfiii,"ax",@progbits
	.align	128
        .global         _Z28matrix_mul_shared_mem_kernelPKfS0_Pfiii
        .type           _Z28matrix_mul_shared_mem_kernelPKfS0_Pfiii,@function
        .size           _Z28matrix_mul_shared_mem_kernelPKfS0_Pfiii,(.L_x_54 - _Z28matrix_mul_shared_mem_kernelPKfS0_Pfiii)
        .other          _Z28matrix_mul_shared_mem_kernelPKfS0_Pfiii,@"STO_CUDA_ENTRY STV_DEFAULT"
_Z28matrix_mul_shared_mem_kernelPKfS0_Pfiii:
.text._Z28matrix_mul_shared_mem_kernelPKfS0_Pfiii:
[----:B------:R-:W-:Y:S01]  /*0000*/  LDC R1, c[0x0][0x37c] ;  /* 0x0000df00ff017b82 */ /* 0x000fe20000000800 */
[----:B------:R-:W0:Y:S01]  /*0010*/  S2R R12, SR_TID.Y ;  /* 0x00000000000c7919 */ /* 0x000e220000002200 */
[----:B------:R-:W1:Y:S06]  /*0020*/  LDCU UR7, c[0x0][0x3a0] ;  /* 0x00007400ff0777ac */ /* 0x000e6c0008000800 */
[----:B------:R-:W0:Y:S01]  /*0030*/  S2UR UR4, SR_CTAID.Y ;  /* 0x00000000000479c3 */ /* 0x000e220000002600 */
[----:B------:R-:W-:Y:S01]  /*0040*/  HFMA2 R21, -RZ, RZ, 0, 0 ;  /* 0x00000000ff157431 */ /* 0x000fe200000001ff */
[----:B------:R-:W2:Y:S01]  /*0050*/  S2R R13, SR_TID.X ;  /* 0x00000000000d7919 */ /* 0x000ea20000002100 */
[----:B------:R-:W3:Y:S05]  /*0060*/  LDCU.64 UR8, c[0x0][0x358] ;  /* 0x00006b00ff0877ac */ /* 0x000eea0008000a00 */
[----:B------:R-:W0:Y:S08]  /*0070*/  LDC R3, c[0x0][0x364] ;  /* 0x0000d900ff037b82 */ /* 0x000e300000000800 */
[----:B------:R-:W2:Y:S01]  /*0080*/  S2UR UR5, SR_CTAID.X ;  /* 0x00000000000579c3 */ /* 0x000ea20000002500 */
[----:B-1----:R-:W-:-:S07]  /*0090*/  UISETP.GE.AND UP0, UPT, UR7, 0x1, UPT ;  /* 0x000000010700788c */ /* 0x002fce000bf06270 */
[----:B------:R-:W2:Y:S01]  /*00a0*/  LDC R2, c[0x0][0x360] ;  /* 0x0000d800ff027b82 */ /* 0x000ea20000000800 */
[----:B0-----:R-:W-:Y:S02]  /*00b0*/  IMAD R0, R3, UR4, R12 ;  /* 0x0000000403007c24 */ /* 0x001fe4000f8e020c */
[----:B--2---:R-:W-:Y:S01]  /*00c0*/  IMAD R3, R2, UR5, R13 ;  /* 0x0000000502037c24 */ /* 0x004fe2000f8e020d */
[----:B---3--:R-:W-:Y:S06]  /*00d0*/  BRA.U !UP0, `(.L_x_49) ;  /* 0x0000000d08007547 */ /* 0x008fec000b800000 */
[----:B------:R-:W0:Y:S01]  /*00e0*/  S2UR UR6, SR_CgaCtaId ;  /* 0x00000000000679c3 */ /* 0x000e220000008800 */
[----:B------:R-:W-:Y:S01]  /*00f0*/  UMOV UR4, 0x400 ;  /* 0x0000040000047882 */ /* 0x000fe20000000000 */
[----:B------:R-:W-:Y:S01]  /*0100*/  UISETP.GE.U32.AND UP0, UPT, UR7, 0x11, UPT ;  /* 0x000000110700788c */ /* 0x000fe2000bf06070 */
[----:B------:R-:W-:Y:S01]  /*0110*/  MOV R21, RZ ;  /* 0x000000ff00157202 */ /* 0x000fe20000000f00 */
[----:B------:R-:W-:Y:S02]  /*0120*/  UIADD3 UR5, UPT, UPT, UR4, 0x400, URZ ;  /* 0x0000040004057890 */ /* 0x000fe4000fffe0ff */
[----:B0-----:R-:W-:Y:S02]  /*0130*/  ULEA UR4, UR6, UR4, 0x18 ;  /* 0x0000000406047291 */ /* 0x001fe4000f8ec0ff */
[----:B------:R-:W-:Y:S02]  /*0140*/  ULEA UR5, UR6, UR5, 0x18 ;  /* 0x0000000506057291 */ /* 0x000fe4000f8ec0ff */
[----:B------:R-:W-:-:S02]  /*0150*/  UIADD3 UR6, UPT, UPT, UR7, 0xf, URZ ;  /* 0x0000000f07067890 */ /* 0x000fc4000fffe0ff */
[C---:B------:R-:W-:Y:S01]  /*0160*/  LEA R2, R12.reuse, UR4, 0x6 ;  /* 0x000000040c027c11 */ /* 0x040fe2000f8e30ff */
[----:B------:R-:W-:Y:S01]  /*0170*/  UMOV UR4, URZ ;  /* 0x000000ff00047c82 */ /* 0x000fe20008000000 */
[C---:B------:R-:W-:Y:S02]  /*0180*/  LEA R16, R13.reuse, UR5, 0x2 ;  /* 0x000000050d107c11 */ /* 0x040fe4000f8e10ff */
[----:B------:R-:W-:Y:S02]  /*0190*/  LEA R20, R13, R2, 0x2 ;  /* 0x000000020d147211 */ /* 0x000fe400078e10ff */
[----:B------:R-:W-:Y:S01]  /*01a0*/  LEA R19, R12, R16, 0x6 ;  /* 0x000000100c137211 */ /* 0x000fe200078e30ff */
[----:B------:R-:W-:Y:S06]  /*01b0*/  BRA.U !UP0, `(.L_x_50) ;  /* 0x0000000508dc7547 */ /* 0x000fec000b800000 */
[----:B------:R-:W0:Y:S01]  /*01c0*/  LDC.64 R24, c[0x0][0x380] ;  /* 0x0000e000ff187b82 */ /* 0x000e220000000a00 */
[----:B------:R-:W1:Y:S01]  /*01d0*/  LDCU UR10, c[0x0][0x398] ;  /* 0x00007300ff0a77ac */ /* 0x000e620008000800 */
[----:B------:R-:W-:Y:S01]  /*01e0*/  IMAD R18, R3, UR7, R12 ;  /* 0x0000000703127c24 */ /* 0x000fe2000f8e020c */
[----:B------:R-:W-:Y:S01]  /*01f0*/  MOV R21, RZ ;  /* 0x000000ff00157202 */ /* 0x000fe20000000f00 */
[C---:B------:R-:W-:Y:S01]  /*0200*/  IMAD R17, R0.reuse, UR7, R13 ;  /* 0x0000000700117c24 */ /* 0x040fe2000f8e020d */
[----:B------:R-:W-:Y:S01]  /*0210*/  USHF.R.U32.HI UR4, URZ, 0x4, UR6 ;  /* 0x00000004ff047899 */ /* 0x000fe20008011606 */
[----:B------:R-:W-:Y:S01]  /*0220*/  MOV R15, R13 ;  /* 0x0000000d000f7202 */ /* 0x000fe20000000f00 */
[----:B------:R-:W2:Y:S01]  /*0230*/  LDCU UR5, c[0x0][0x3a0] ;  /* 0x00007400ff0577ac */ /* 0x000ea20008000800 */
[----:B------:R-:W3:Y:S01]  /*0240*/  LDC.64 R22, c[0x0][0x388] ;  /* 0x0000e200ff167b82 */ /* 0x000ee20000000a00 */
[----:B------:R-:W-:Y:S01]  /*0250*/  MOV R14, R12 ;  /* 0x0000000c000e7202 */ /* 0x000fe20000000f00 */
[----:B------:R-:W-:Y:S01]  /*0260*/  ULOP3.LUT UR4, UR4, 0x7fffffe, URZ, 0xc0, !UPT ;  /* 0x07fffffe04047892 */ /* 0x000fe2000f8ec0ff */
[----:B------:R-:W4:Y:S03]  /*0270*/  LDCU UR11, c[0x0][0x39c] ;  /* 0x00007380ff0b77ac */ /* 0x000f260008000800 */
[----:B------:R-:W-:Y:S01]  /*0280*/  UIADD3 UR4, UPT, UPT, -UR4, URZ, URZ ;  /* 0x000000ff04047290 */ /* 0x000fe2000fffe1ff */
[----:B-1----:R-:W-:-:S13]  /*0290*/  ISETP.GE.AND P1, PT, R0, UR10, PT ;  /* 0x0000000a00007c0c */ /* 0x002fda000bf26270 */
.L_x_51:
[----:B----4-:R-:W-:Y:S01]  /*02a0*/  ISETP.GE.AND P0, PT, R3, UR11, PT ;  /* 0x0000000b03007c0c */ /* 0x010fe2000bf06270 */
[----:B--2---:R-:W-:Y:S01]  /*02b0*/  UMOV UR7, UR5 ;  /* 0x0000000500077c82 */ /* 0x004fe20008000000 */
[----:B------:R-:W-:Y:S02]  /*02c0*/  CS2R R8, SRZ ;  /* 0x0000000000087805 */ /* 0x000fe4000001ff00 */
[----:B------:R-:W-:Y:S01]  /*02d0*/  ISETP.GE.OR P2, PT, R15, UR7, P1 ;  /* 0x000000070f007c0c */ /* 0x000fe20008f46670 */
[----:B0-----:R-:W-:Y:S01]  /*02e0*/  IMAD.WIDE R28, R17, 0x4, R24 ;  /* 0x00000004111c7825 */ /* 0x001fe200078e0218 */
[----:B------:R-:W-:-:S03]  /*02f0*/  ISETP.GE.OR P3, PT, R14, UR7, P0 ;  /* 0x000000070e007c0c */ /* 0x000fc60008766670 */
[----:B---3--:R-:W-:-:S08]  /*0300*/  IMAD.WIDE R26, R18, 0x4, R22 ;  /* 0x00000004121a7825 */ /* 0x008fd000078e0216 */
[----:B------:R-:W2:Y:S04]  /*0310*/  @!P2 LDG.E R9, desc[UR8][R28.64] ;  /* 0x000000081c09a981 */ /* 0x000ea8000c1e1900 */
[----:B------:R-:W3:Y:S04]  /*0320*/  @!P3 LDG.E R8, desc[UR8][R26.64] ;  /* 0x000000081a08b981 */ /* 0x000ee8000c1e1900 */
[----:B--2---:R-:W-:Y:S04]  /*0330*/  STS [R20], R9 ;  /* 0x0000000914007388 */ /* 0x004fe80000000800 */
[----:B---3--:R-:W-:Y:S01]  /*0340*/  STS [R19], R8 ;  /* 0x0000000813007388 */ /* 0x008fe20000000800 */
[----:B------:R-:W-:Y:S06]  /*0350*/  BAR.SYNC.DEFER_BLOCKING 0x0 ;  /* 0x0000000000007b1d */ /* 0x000fec0000010000 */
[----:B------:R-:W-:Y:S04]  /*0360*/  LDS R10, [R16] ;  /* 0x00000000100a7984 */ /* 0x000fe80000000800 */
[----:B------:R-:W0:Y:S04]  /*0370*/  LDS.128 R4, [R2] ;  /* 0x0000000002047984 */ /* 0x000e280000000c00 */
[----:B------:R-:W1:Y:S04]  /*0380*/  LDS R11, [R16+0x40] ;  /* 0x00004000100b7984 */ /* 0x000e680000000800 */
[----:B------:R-:W-:Y:S04]  /*0390*/  LDS R9, [R16+0x100] ;  /* 0x0001000010097984 */ /* 0x000fe80000000800 */
[----:B------:R-:W-:Y:S01]  /*03a0*/  LDS R8, [R16+0x200] ;  /* 0x0002000010087984 */ /* 0x000fe20000000800 */
[----:B0-----:R-:W-:-:S04]  /*03b0*/  FFMA R4, R4, R10, R21 ;  /* 0x0000000a04047223 */ /* 0x001fc80000000015 */
[----:B-1----:R-:W-:Y:S02]  /*03c0*/  FFMA R5, R11, R5, R4 ;  /* 0x000000050b057223 */ /* 0x002fe40000000004 */
[----:B------:R-:W0:Y:S04]  /*03d0*/  LDS R4, [R16+0x80] ;  /* 0x0000800010047984 */ /* 0x000e280000000800 */
[----:B------:R-:W1:Y:S01]  /*03e0*/  LDS R11, [R16+0xc0] ;  /* 0x0000c000100b7984 */ /* 0x000e620000000800 */
[----:B0-----:R-:W-:-:S04]  /*03f0*/  FFMA R4, R4, R6, R5 ;  /* 0x0000000604047223 */ /* 0x001fc80000000005 */
[----:B-1----:R-:W-:Y:S02]  /*0400*/  FFMA R11, R11, R7, R4 ;  /* 0x000000070b0b7223 */ /* 0x002fe40000000004 */
[----:B------:R-:W0:Y:S02]  /*0410*/  LDS.128 R4, [R2+0x10] ;  /* 0x0000100002047984 */ /* 0x000e240000000c00 */
[----:B0-----:R-:W-:Y:S02]  /*0420*/  FFMA R4, R4, R9, R11 ;  /* 0x0000000904047223 */ /* 0x001fe4000000000b */
[----:B------:R-:W0:Y:S02]  /*0430*/  LDS R9, [R16+0x140] ;  /* 0x0001400010097984 */ /* 0x000e240000000800 */
[----:B0-----:R-:W-:Y:S02]  /*0440*/  FFMA R5, R9, R5, R4 ;  /* 0x0000000509057223 */ /* 0x001fe40000000004 */
[----:B------:R-:W0:Y:S04]  /*0450*/  LDS R4, [R16+0x180] ;  /* 0x0001800010047984 */ /* 0x000e280000000800 */
[----:B------:R-:W1:Y:S01]  /*0460*/  LDS R9, [R16+0x1c0] ;  /* 0x0001c00010097984 */ /* 0x000e620000000800 */
[----:B0-----:R-:W-:-:S04]  /*0470*/  FFMA R4, R4, R6, R5 ;  /* 0x0000000604047223 */ /* 0x001fc80000000005 */
[----:B-1----:R-:W-:Y:S02]  /*0480*/  FFMA R9, R9, R7, R4 ;  /* 0x0000000709097223 */ /* 0x002fe40000000004 */
[----:B------:R-:W0:Y:S02]  /*0490*/  LDS.128 R4, [R2+0x20] ;  /* 0x0000200002047984 */ /* 0x000e240000000c00 */
[----:B0-----:R-:W-:Y:S02]  /*04a0*/  FFMA R4, R4, R8, R9 ;  /* 0x0000000804047223 */ /* 0x001fe40000000009 */
[----:B------:R-:W0:Y:S04]  /*04b0*/  LDS R9, [R16+0x240] ;  /* 0x0002400010097984 */ /* 0x000e280000000800 */
[----:B------:R-:W-:Y:S01]  /*04c0*/  LDS R8, [R16+0x300] ;  /* 0x0003000010087984 */ /* 0x000fe20000000800 */
[----:B0-----:R-:W-:-:S03]  /*04d0*/  FFMA R5, R9, R5, R4 ;  /* 0x0000000509057223 */ /* 0x001fc60000000004 */
[----:B------:R-:W0:Y:S04]  /*04e0*/  LDS R4, [R16+0x280] ;  /* 0x0002800010047984 */ /* 0x000e280000000800 */
[----:B------:R-:W1:Y:S01]  /*04f0*/  LDS R9, [R16+0x2c0] ;  /* 0x0002c00010097984 */ /* 0x000e620000000800 */
[----:B0-----:R-:W-:-:S04]  /*0500*/  FFMA R4, R4, R6, R5 ;  /* 0x0000000604047223 */ /* 0x001fc80000000005 */
[----:B-1----:R-:W-:Y:S02]  /*0510*/  FFMA R9, R9, R7, R4 ;  /* 0x0000000709097223 */ /* 0x002fe40000000004 */
[----:B------:R-:W0:Y:S02]  /*0520*/  LDS.128 R4, [R2+0x30] ;  /* 0x0000300002047984 */ /* 0x000e240000000c00 */
[----:B0-----:R-:W-:Y:S01]  /*0530*/  FFMA R4, R4, R8, R9 ;  /* 0x0000000804047223 */ /* 0x001fe20000000009 */
[----:B------:R-:W-:Y:S01]  /*0540*/  IADD3 R8, PT, PT, R15, 0x10, RZ ;  /* 0x000000100f087810 */ /* 0x000fe20007ffe0ff */
[----:B------:R-:W0:Y:S03]  /*0550*/  LDS R9, [R16+0x340] ;  /* 0x0003400010097984 */ /* 0x000e260000000800 */
[----:B------:R-:W-:Y:S02]  /*0560*/  ISETP.GE.OR P2, PT, R8, UR7, P1 ;  /* 0x0000000708007c0c */ /* 0x000fe40008f46670 */
[----:B------:R-:W1:Y:S01]  /*0570*/  LDS R8, [R16+0x380] ;  /* 0x0003800010087984 */ /* 0x000e620000000800 */
[----:B------:R-:W-:-:S04]  /*0580*/  IADD3 R10, PT, PT, R14, 0x10, RZ ;  /* 0x000000100e0a7810 */ /* 0x000fc80007ffe0ff */
[----:B------:R-:W-:Y:S02]  /*0590*/  ISETP.GE.OR P0, PT, R10, UR7, P0 ;  /* 0x000000070a007c0c */ /* 0x000fe40008706670 */
[----:B------:R-:W-:Y:S01]  /*05a0*/  MOV R10, RZ ;  /* 0x000000ff000a7202 */ /* 0x000fe20000000f00 */
[----:B0-----:R-:W-:Y:S01]  /*05b0*/  FFMA R9, R9, R5, R4 ;  /* 0x0000000509097223 */ /* 0x001fe20000000004 */
[----:B------:R-:W-:Y:S01]  /*05c0*/  HFMA2 R5, -RZ, RZ, 0, 0 ;  /* 0x00000000ff057431 */ /* 0x000fe200000001ff */
[----:B------:R-:W0:Y:S01]  /*05d0*/  LDS R4, [R16+0x3c0] ;  /* 0x0003c00010047984 */ /* 0x000e220000000800 */
[----:B------:R-:W-:Y:S06]  /*05e0*/  BAR.SYNC.DEFER_BLOCKING 0x0 ;  /* 0x0000000000007b1d */ /* 0x000fec0000010000 */
[----:B------:R-:W2:Y:S04]  /*05f0*/  @!P2 LDG.E R5, desc[UR8][R28.64+0x40] ;  /* 0x000040081c05a981 */ /* 0x000ea8000c1e1900 */
[----:B------:R-:W3:Y:S01]  /*0600*/  @!P0 LDG.E R10, desc[UR8][R26.64+0x40] ;  /* 0x000040081a0a8981 */ /* 0x000ee2000c1e1900 */
[----:B-1----:R-:W-:Y:S01]  /*0610*/  FFMA R6, R8, R6, R9 ;  /* 0x0000000608067223 */ /* 0x002fe20000000009 */
[----:B------:R-:W-:Y:S01]  /*0620*/  UIADD3 UR4, UPT, UPT, UR4, 0x2, URZ ;  /* 0x0000000204047890 */ /* 0x000fe2000fffe0ff */
[----:B------:R-:W-:-:S02]  /*0630*/  IADD3 R18, PT, PT, R18, 0x20, RZ ;  /* 0x0000002012127810 */ /* 0x000fc40007ffe0ff */
[----:B------:R-:W-:Y:S01]  /*0640*/  IADD3 R17, PT, PT, R17, 0x20, RZ ;  /* 0x0000002011117810 */ /* 0x000fe20007ffe0ff */
[----:B------:R-:W-:Y:S01]  /*0650*/  UISETP.NE.AND UP0, UPT, UR4, URZ, UPT ;  /* 0x000000ff0400728c */ /* 0x000fe2000bf05270 */
[----:B------:R-:W-:Y:S01]  /*0660*/  IADD3 R14, PT, PT, R14, 0x20, RZ ;  /* 0x000000200e0e7810 */ /* 0x000fe20007ffe0ff */
[----:B0-----:R-:W-:Y:S01]  /*0670*/  FFMA R7, R4, R7, R6 ;  /* 0x0000000704077223 */ /* 0x001fe20000000006 */
[----:B------:R-:W-:Y:S01]  /*0680*/  IADD3 R15, PT, PT, R15, 0x20, RZ ;  /* 0x000000200f0f7810 */ /* 0x000fe20007ffe0ff */
[----:B--2---:R-:W-:Y:S04]  /*0690*/  STS [R20], R5 ;  /* 0x0000000514007388 */ /* 0x004fe80000000800 */
[----:B---3--:R-:W-:Y:S01]  /*06a0*/  STS [R19], R10 ;  /* 0x0000000a13007388 */ /* 0x008fe20000000800 */
[----:B------:R-:W-:Y:S06]  /*06b0*/  BAR.SYNC.DEFER_BLOCKING 0x0 ;  /* 0x0000000000007b1d */ /* 0x000fec0000010000 */
[----:B------:R-:W-:Y:S04]  /*06c0*/  LDS R5, [R16] ;  /* 0x0000000010057984 */ /* 0x000fe80000000800 */
[----:B------:R-:W0:Y:S04]  /*06d0*/  LDS.128 R8, [R2] ;  /* 0x0000000002087984 */ /* 0x000e280000000c00 */
[----:B------:R-:W1:Y:S04]  /*06e0*/  LDS R29, [R16+0x40] ;  /* 0x00004000101d7984 */ /* 0x000e680000000800 */
[----:B------:R-:W2:Y:S04]  /*06f0*/  LDS R21, [R16+0x80] ;  /* 0x0000800010157984 */ /* 0x000ea80000000800 */
[----:B------:R-:W3:Y:S04]  /*0700*/  LDS R28, [R16+0xc0] ;  /* 0x0000c000101c7984 */ /* 0x000ee80000000800 */
[----:B------:R-:W-:Y:S01]  /*0710*/  LDS R26, [R16+0x1c0] ;  /* 0x0001c000101a7984 */ /* 0x000fe20000000800 */
[----:B0-----:R-:W-:-:S03]  /*0720*/  FFMA R8, R8, R5, R7 ;  /* 0x0000000508087223 */ /* 0x001fc60000000007 */
[----:B------:R-:W-:Y:S01]  /*0730*/  LDS.128 R4, [R2+0x10] ;  /* 0x0000100002047984 */ /* 0x000fe20000000c00 */
[----:B-1----:R-:W-:-:S03]  /*0740*/  FFMA R8, R29, R9, R8 ;  /* 0x000000091d087223 */ /* 0x002fc60000000008 */
[----:B------:R-:W0:Y:S01]  /*0750*/  LDS R9, [R16+0x100] ;  /* 0x0001000010097984 */ /* 0x000e220000000800 */
[----:B--2---:R-:W-:-:S03]  /*0760*/  FFMA R27, R21, R10, R8 ;  /* 0x0000000a151b7223 */ /* 0x004fc60000000008 */
[----:B------:R-:W1:Y:S01]  /*0770*/  LDS R29, [R16+0x140] ;  /* 0x00014000101d7984 */ /* 0x000e620000000800 */
[----:B---3--:R-:W-:-:S03]  /*0780*/  FFMA R11, R28, R11, R27 ;  /* 0x0000000b1c0b7223 */ /* 0x008fc6000000001b */
[----:B------:R-:W2:Y:S04]  /*0790*/  LDS R21, [R16+0x180] ;  /* 0x0001800010157984 */ /* 0x000ea80000000800 */
[----:B------:R-:W-:Y:S01]  /*07a0*/  LDS R27, [R16+0x240] ;  /* 0x00024000101b7984 */ /* 0x000fe20000000800 */
[----:B0-----:R-:W-:-:S03]  /*07b0*/  FFMA R4, R4, R9, R11 ;  /* 0x0000000904047223 */ /* 0x001fc6000000000b */
[----:B------:R-:W-:Y:S01]  /*07c0*/  LDS.128 R8, [R2+0x20] ;  /* 0x0000200002087984 */ /* 0x000fe20000000c00 */
[----:B-1----:R-:W-:-:S03]  /*07d0*/  FFMA R4, R29, R5, R4 ;  /* 0x000000051d047223 */ /* 0x002fc60000000004 */
[----:B------:R-:W0:Y:S01]  /*07e0*/  LDS R5, [R16+0x200] ;  /* 0x0002000010057984 */ /* 0x000e220000000800 */
[----:B--2---:R-:W-:-:S04]  /*07f0*/  FFMA R21, R21, R6, R4 ;  /* 0x0000000615157223 */ /* 0x004fc80000000004 */
[----:B------:R-:W-:Y:S02]  /*0800*/  FFMA R7, R26, R7, R21 ;  /* 0x000000071a077223 */ /* 0x000fe40000000015 */
[----:B------:R-:W1:Y:S04]  /*0810*/  LDS R21, [R16+0x280] ;  /* 0x0002800010157984 */ /* 0x000e680000000800 */
[----:B------:R-:W2:Y:S01]  /*0820*/  LDS R26, [R16+0x2c0] ;  /* 0x0002c000101a7984 */ /* 0x000ea20000000800 */
[----:B0-----:R-:W-:-:S03]  /*0830*/  FFMA R8, R8, R5, R7 ;  /* 0x0000000508087223 */ /* 0x001fc60000000007 */
[----:B------:R-:W-:Y:S01]  /*0840*/  LDS.128 R4, [R2+0x30] ;  /* 0x0000300002047984 */ /* 0x000fe20000000c00 */
[----:B------:R-:W-:-:S03]  /*0850*/  FFMA R8, R27, R9, R8 ;  /* 0x000000091b087223 */ /* 0x000fc60000000008 */
[----:B------:R-:W0:Y:S01]  /*0860*/  LDS R9, [R16+0x300] ;  /* 0x0003000010097984 */ /* 0x000e220000000800 */
[----:B-1----:R-:W-:-:S03]  /*0870*/  FFMA R21, R21, R10, R8 ;  /* 0x0000000a15157223 */ /* 0x002fc60000000008 */
[----:B------:R-:W1:Y:S01]  /*0880*/  LDS R27, [R16+0x340] ;  /* 0x00034000101b7984 */ /* 0x000e620000000800 */
[----:B--2---:R-:W-:-:S03]  /*0890*/  FFMA R11, R26, R11, R21 ;  /* 0x0000000b1a0b7223 */ /* 0x004fc60000000015 */
[----:B------:R-:W2:Y:S04]  /*08a0*/  LDS R8, [R16+0x380] ;  /* 0x0003800010087984 */ /* 0x000ea80000000800 */
[----:B------:R-:W3:Y:S01]  /*08b0*/  LDS R21, [R16+0x3c0] ;  /* 0x0003c00010157984 */ /* 0x000ee20000000800 */
[----:B0-----:R-:W-:-:S04]  /*08c0*/  FFMA R4, R4, R9, R11 ;  /* 0x0000000904047223 */ /* 0x001fc8000000000b */
[----:B-1----:R-:W-:-:S04]  /*08d0*/  FFMA R5, R27, R5, R4 ;  /* 0x000000051b057223 */ /* 0x002fc80000000004 */
[----:B--2---:R-:W-:-:S04]  /*08e0*/  FFMA R6, R8, R6, R5 ;  /* 0x0000000608067223 */ /* 0x004fc80000000005 */
[----:B---3--:R-:W-:Y:S01]  /*08f0*/  FFMA R21, R21, R7, R6 ;  /* 0x0000000715157223 */ /* 0x008fe20000000006 */
[----:B------:R-:W-:Y:S06]  /*0900*/  BAR.SYNC.DEFER_BLOCKING 0x0 ;  /* 0x0000000000007b1d */ /* 0x000fec0000010000 */
[----:B------:R-:W-:Y:S05]  /*0910*/  BRA.U UP0, `(.L_x_51) ;  /* 0xfffffff900607547 */ /* 0x000fea000b83ffff */
[----:B------:R-:W-:-:S12]  /*0920*/  ULOP3.LUT UR4, UR6, 0x7fffffe0, URZ, 0xc0, !UPT ;  /* 0x7fffffe006047892 */ /* 0x000fd8000f8ec0ff */
.L_x_50:
[----:B------:R-:W-:-:S09]  /*0930*/  ULOP3.LUT UP0, URZ, UR6, 0x10, URZ, 0xc0, !UPT ;  /* 0x0000001006ff7892 */ /* 0x000fd2000f80c0ff */
[----:B------:R-:W-:Y:S05]  /*0940*/  BRA.U !UP0, `(.L_x_49) ;  /* 0x0000000108e47547 */ /* 0x000fea000b800000 */
[----:B------:R-:W0:Y:S01]  /*0950*/  LDCU UR5, c[0x0][0x398] ;  /* 0x00007300ff0577ac */ /* 0x000e220008000800 */
[----:B------:R-:W-:Y:S02]  /*0960*/  IADD3 R7, PT, PT, R13, UR4, RZ ;  /* 0x000000040d077c10 */ /* 0x000fe4000fffe0ff */
[----:B------:R-:W-:Y:S02]  /*0970*/  CS2R R14, SRZ ;  /* 0x00000000000e7805 */ /* 0x000fe4000001ff00 */
[----:B------:R-:W-:Y:S01]  /*0980*/  IADD3 R12, PT, PT, R12, UR4, RZ ;  /* 0x000000040c0c7c10 */ /* 0x000fe2000fffe0ff */
[----:B------:R-:W1:Y:S01]  /*0990*/  LDCU UR6, c[0x0][0x39c] ;  /* 0x00007380ff0677ac */ /* 0x000e620008000800 */
[----:B------:R-:W-:Y:S02]  /*09a0*/  ISETP.GE.AND P0, PT, R7, UR7, PT ;  /* 0x0000000707007c0c */ /* 0x000fe4000bf06270 */
[----:B------:R-:W-:Y:S02]  /*09b0*/  ISETP.GE.AND P1, PT, R12, UR7, PT ;  /* 0x000000070c007c0c */ /* 0x000fe4000bf26270 */
[----:B0-----:R-:W-:-:S02]  /*09c0*/  ISETP.GE.OR P0, PT, R0, UR5, P0 ;  /* 0x0000000500007c0c */ /* 0x001fc40008706670 */
[----:B-1----:R-:W-:-:S11]  /*09d0*/  ISETP.GE.OR P1, PT, R3, UR6, P1 ;  /* 0x0000000603007c0c */ /* 0x002fd60008f26670 */
[----:B------:R-:W0:Y:S01]  /*09e0*/  @!P0 LDC.64 R8, c[0x0][0x380] ;  /* 0x0000e000ff088b82 */ /* 0x000e220000000a00 */
[----:B------:R-:W-:Y:S02]  /*09f0*/  @!P0 IMAD R7, R0, UR7, R7 ;  /* 0x0000000700078c24 */ /* 0x000fe4000f8e0207 */
[----:B------:R-:W-:-:S05]  /*0a00*/  @!P1 IMAD R13, R3, UR7, R12 ;  /* 0x00000007030d9c24 */ /* 0x000fca000f8e020c */
[----:B------:R-:W1:Y:S01]  /*0a10*/  @!P1 LDC.64 R4, c[0x0][0x388] ;  /* 0x0000e200ff049b82 */ /* 0x000e620000000a00 */
[----:B0-----:R-:W-:-:S05]  /*0a20*/  @!P0 IMAD.WIDE R8, R7, 0x4, R8 ;  /* 0x0000000407088825 */ /* 0x001fca00078e0208 */
[----:B------:R-:W2:Y:S01]  /*0a30*/  @!P0 LDG.E R15, desc[UR8][R8.64] ;  /* 0x00000008080f8981 */ /* 0x000ea2000c1e1900 */
[----:B-1----:R-:W-:-:S05]  /*0a40*/  @!P1 IMAD.WIDE R12, R13, 0x4, R4 ;  /* 0x000000040d0c9825 */ /* 0x002fca00078e0204 */
[----:B------:R-:W3:Y:S04]  /*0a50*/  @!P1 LDG.E R14, desc[UR8][R12.64] ;  /* 0x000000080c0e9981 */ /* 0x000ee8000c1e1900 */
        /* <DEDUP_REMOVED lines=8> */
[----:B------:R-:W-:Y:S04]  /*0ae0*/  LDS R17, [R16+0x100] ;  /* 0x0001000010117984 */ /* 0x000fe80000000800 */
[----:B------:R-:W4:Y:S04]  /*0af0*/  LDS.128 R8, [R2+0x10] ;  /* 0x0000100002087984 */ /* 0x000f280000000c00 */
[----:B------:R-:W5:Y:S04]  /*0b00*/  LDS R18, [R16+0x140] ;  /* 0x0001400010127984 */ /* 0x000f680000000800 */
[----:B------:R-:W5:Y:S04]  /*0b10*/  LDS R23, [R16+0x180] ;  /* 0x0001800010177984 */ /* 0x000f680000000800 */
[----:B------:R-:W5:Y:S04]  /*0b20*/  LDS R20, [R16+0x1c0] ;  /* 0x0001c00010147984 */ /* 0x000f680000000800 */
[----:B------:R-:W-:Y:S04]  /*0b30*/  LDS R19, [R16+0x200] ;  /* 0x0002000010137984 */ /* 0x000fe80000000800 */
[----:B------:R-:W5:Y:S01]  /*0b40*/  LDS.128 R12, [R2+0x20] ;  /* 0x00002000020c7984 */ /* 0x000f620000000c00 */
[----:B0-----:R-:W-:-:S03]  /*0b50*/  FFMA R4, R4, R22, R21 ;  /* 0x0000001604047223 */ /* 0x001fc60000000015 */
[----:B------:R-:W0:Y:S01]  /*0b60*/  LDS R22, [R16+0x240] ;  /* 0x0002400010167984 */ /* 0x000e220000000800 */
[----:B-1----:R-:W-:-:S03]  /*0b70*/  FFMA R4, R27, R5, R4 ;  /* 0x000000051b047223 */ /* 0x002fc60000000004 */
[----:B------:R-:W1:Y:S01]  /*0b80*/  LDS R21, [R16+0x280] ;  /* 0x0002800010157984 */ /* 0x000e620000000800 */
[----:B--2---:R-:W-:-:S03]  /*0b90*/  FFMA R25, R25, R6, R4 ;  /* 0x0000000619197223 */ /* 0x004fc60000000004 */
[----:B------:R-:W2:Y:S01]  /*0ba0*/  LDS R24, [R16+0x2c0] ;  /* 0x0002c00010187984 */ /* 0x000ea20000000800 */
[----:B---3--:R-:W-:-:S03]  /*0bb0*/  FFMA R27, R26, R7, R25 ;  /* 0x000000071a1b7223 */ /* 0x008fc60000000019 */
[----:B------:R-:W-:Y:S04]  /*0bc0*/  LDS R25, [R16+0x300] ;  /* 0x0003000010197984 */ /* 0x000fe80000000800 */
[----:B------:R-:W3:Y:S01]  /*0bd0*/  LDS.128 R4, [R2+0x30] ;  /* 0x0000300002047984 */ /* 0x000ee20000000c00 */
[----:B----4-:R-:W-:-:S03]  /*0be0*/  FFMA R27, R8, R17, R27 ;  /* 0x00000011081b7223 */ /* 0x010fc6000000001b */
[----:B------:R-:W4:Y:S04]  /*0bf0*/  LDS R26, [R16+0x340] ;  /* 0x00034000101a7984 */ /* 0x000f280000000800 */
[----:B------:R-:W4:Y:S01]  /*0c00*/  LDS R17, [R16+0x380] ;  /* 0x0003800010117984 */ /* 0x000f220000000800 */
[----:B-----5:R-:W-:-:S03]  /*0c10*/  FFMA R18, R18, R9, R27 ;  /* 0x0000000912127223 */ /* 0x020fc6000000001b */
[----:B------:R-:W5:Y:S01]  /*0c20*/  LDS R8, [R16+0x3c0] ;  /* 0x0003c00010087984 */ /* 0x000f620000000800 */
[----:B------:R-:W-:-:S04]  /*0c30*/  FFMA R23, R23, R10, R18 ;  /* 0x0000000a17177223 */ /* 0x000fc80000000012 */
[----:B------:R-:W-:-:S04]  /*0c40*/  FFMA R11, R20, R11, R23 ;  /* 0x0000000b140b7223 */ /* 0x000fc80000000017 */
[----:B------:R-:W-:-:S04]  /*0c50*/  FFMA R11, R12, R19, R11 ;  /* 0x000000130c0b7223 */ /* 0x000fc8000000000b */
[----:B0-----:R-:W-:-:S04]  /*0c60*/  FFMA R22, R22, R13, R11 ;  /* 0x0000000d16167223 */ /* 0x001fc8000000000b */
[----:B-1----:R-:W-:-:S04]  /*0c70*/  FFMA R21, R21, R14, R22 ;  /* 0x0000000e15157223 */ /* 0x002fc80000000016 */
[----:B--2---:R-:W-:-:S04]  /*0c80*/  FFMA R15, R24, R15, R21 ;  /* 0x0000000f180f7223 */ /* 0x004fc80000000015 */
[----:B---3--:R-:W-:-:S04]  /*0c90*/  FFMA R15, R4, R25, R15 ;  /* 0x00000019040f7223 */ /* 0x008fc8000000000f */
[----:B----4-:R-:W-:-:S04]  /*0ca0*/  FFMA R26, R26, R5, R15 ;  /* 0x000000051a1a7223 */ /* 0x010fc8000000000f */
[----:B------:R-:W-:-:S04]  /*0cb0*/  FFMA R17, R17, R6, R26 ;  /* 0x0000000611117223 */ /* 0x000fc8000000001a */
[----:B-----5:R-:W-:Y:S01]  /*0cc0*/  FFMA R21, R8, R7, R17 ;  /* 0x0000000708157223 */ /* 0x020fe20000000011 */
[----:B------:R-:W-:Y:S06]  /*0cd0*/  BAR.SYNC.DEFER_BLOCKING 0x0 ;  /* 0x0000000000007b1d */ /* 0x000fec0000010000 */
.L_x_49:
[----:B------:R-:W0:Y:S02]  /*0ce0*/  LDCU.64 UR4, c[0x0][0x398] ;  /* 0x00007300ff0477ac */ /* 0x000e240008000a00 */
[----:B0-----:R-:W-:-:S04]  /*0cf0*/  ISETP.GE.AND P0, PT, R3, UR5, PT ;  /* 0x0000000503007c0c */ /* 0x001fc8000bf06270 */
[----:B------:R-:W-:-:S13]  /*0d00*/  ISETP.GE.OR P0, PT, R0, UR4, P0 ;  /* 0x0000000400007c0c */ /* 0x000fda0008706670 */
[----:B------:R-:W-:Y:S05]  /*0d10*/  @P0 EXIT ;  /* 0x000000000000094d */ /* 0x000fea0003800000 */
[----:B------:R-:W0:Y:S01]  /*0d20*/  LDC.64 R4, c[0x0][0x390] ;  /* 0x0000e400ff047b82 */ /* 0x000e220000000a00 */
[----:B------:R-:W-:-:S04]  /*0d30*/  IMAD R3, R0, UR5, R3 ;  /* 0x0000000500037c24 */ /* 0x000fc8000f8e0203 */
[----:B0-----:R-:W-:-:S05]  /*0d40*/  IMAD.WIDE R2, R3, 0x4, R4 ;  /* 0x0000000403027825 */ /* 0x001fca00078e0204 */
[----:B------:R-:W-:Y:S01]  /*0d50*/  STG.E desc[UR8][R2.64], R21 ;  /* 0x0000001502007986 */ /* 0x000fe2000c101908 */
[----:B------:R-:W-:Y:S05]  /*0d60*/  EXIT ;  /* 0x000000000000794d */ /* 0x000fea0003800000 */
.L_x_52:
        /* <DEDUP_REMOVED lines=9> */
.L_x_54:


//--------------------- .nv.shared._Z26find_topk_kernel_efficientPKfP18GpuSearchResult_v3iii --------------------------
	.section	.nv.shared._Z26find_topk_kernel_efficientPKfP18GpuSearchResult_v3iii,"aw",@nobits
	.sectionflags	@""
	.align	16
	.zero		1024


//--------------------- .nv.shared.reserved.0     --------------------------
	.section	.nv.shared.reserved.0,"aw",@nobits
	.weak		__nv_reservedSMEM_offset_0_alias
	.size		__nv_reservedSMEM_offset_0_alias, 0, 64
	.other		__nv_reservedSMEM_offset_0_alias,@"STO_CUDA_RESERVED_SHARED STV_DEFAULT"
__nv_reservedSMEM_offset_0_alias:
	.zero		0
	.zero		64


//--------------------- .nv.shared._Z28matrix_mul_shared_mem_kernelPKfS0_Pfiii --------------------------
	.section	.nv.shared._Z28matrix_mul_shared_mem_kernelPKfS0_Pfiii,"aw",@nobits
	.sectionflags	@""
	.align	16
.nv.shared._Z28matrix_mul_shared_mem_kernelPKfS0_Pfiii:
	.zero		3072


//--------------------- .nv.constant0._Z26find_topk_kernel_efficientPKfP18GpuSearchResult_v3iii --------------------------
	.section	.nv.constant0._Z26find_topk_kernel_efficientPKfP18GpuSearchResult_v3iii,"a",@progbits
	.sectionflags	@""
	.align	4
.nv.constant0._Z26find_topk_kernel_efficientPKfP18GpuSearchResult_v3iii:
	.zero		924


//--------------------- .nv.constant0._Z28matrix_mul_shared_mem_kernelPKfS0_Pfiii --------------------------
	.section	.nv.constant0._Z28matrix_mul_shared_mem_kernelPKfS0_Pfiii,"a",@progbits
	.sectionflags	@""
	.align	4
.nv.constant0._Z28matrix_mul_shared_mem_kernelPKfS0_Pfiii:
	.zero		932


//--------------------- SYMBOLS --------------------------

	.type		.nv.reservedSmem.offset0,@object
	.size		.nv.reservedSmem.offset0,0x4
	.type		.nv.reservedSmem.cap,@object
	.size		.nv.reservedSmem.cap,0x4
